//
// Generated by NVIDIA NVVM Compiler
//
// Compiler Build ID: CL-36424714
// Cuda compilation tools, release 13.0, V13.0.88
// Based on NVVM 20.0.0
//

.version 9.0
.target sm_100
.address_size 64

	// .globl	_Z6rotatePfS_iff
.global .align 4 .b8 __cudart_i2opi_f[24] = {65, 144, 67, 60, 153, 149, 98, 219, 192, 221, 52, 245, 209, 87, 39, 252, 41, 21, 68, 78, 110, 131, 249, 162};

.visible .entry _Z6rotatePfS_iff(
	.param .u64 .ptr .align 1 _Z6rotatePfS_iff_param_0,
	.param .u64 .ptr .align 1 _Z6rotatePfS_iff_param_1,
	.param .u32 _Z6rotatePfS_iff_param_2,
	.param .f32 _Z6rotatePfS_iff_param_3,
	.param .f32 _Z6rotatePfS_iff_param_4
)
{
	.local .align 4 .b8 	__local_depot0[28];
	.reg .b64 	%SP;
	.reg .b64 	%SPL;
	.reg .pred 	%p<43>;
	.reg .b32 	%r<179>;
	.reg .b32 	%f<106>;
	.reg .b64 	%rd<85>;
	.reg .b64 	%fd<12>;

	mov.u64 	%SPL, __local_depot0;
	ld.param.u64 	%rd31, [_Z6rotatePfS_iff_param_0];
	ld.param.u64 	%rd32, [_Z6rotatePfS_iff_param_1];
	ld.param.u32 	%r60, [_Z6rotatePfS_iff_param_2];
	ld.param.f32 	%f22, [_Z6rotatePfS_iff_param_4];
	cvta.to.global.u64 	%rd1, %rd32;
	add.u64 	%rd2, %SPL, 0;
	mov.u32 	%r61, %tid.x;
	mov.u32 	%r62, %ctaid.x;
	mov.u32 	%r63, %ntid.x;
	mad.lo.s32 	%r1, %r62, %r63, %r61;
	mov.u32 	%r64, %tid.y;
	mov.u32 	%r65, %ctaid.y;
	mov.u32 	%r66, %ntid.y;
	mad.lo.s32 	%r67, %r65, %r66, %r64;
	mov.u32 	%r68, %tid.z;
	mov.u32 	%r69, %ctaid.z;
	mov.u32 	%r70, %ntid.z;
	mad.lo.s32 	%r2, %r69, %r70, %r68;
	mad.lo.s32 	%r71, %r60, %r2, %r67;
	mad.lo.s32 	%r3, %r71, %r60, %r1;
	cvt.f64.f32 	%fd1, %f22;
	mul.f64 	%fd2, %fd1, 0d400921FB53C8D4F1;
	div.rn.f64 	%fd3, %fd2, 0d4066800000000000;
	cvt.rn.f32.f64 	%f1, %fd3;
	cvt.rn.f32.u32 	%f23, %r67;
	cvt.rn.f32.s32 	%f24, %r60;
	mul.f32 	%f2, %f24, 0f3F000000;
	sub.f32 	%f3, %f23, %f2;
	mul.f32 	%f25, %f1, 0f3F22F983;
	cvt.rni.s32.f32 	%r178, %f25;
	cvt.rn.f32.s32 	%f26, %r178;
	fma.rn.f32 	%f27, %f26, 0fBFC90FDA, %f1;
	fma.rn.f32 	%f28, %f26, 0fB3A22168, %f27;
	fma.rn.f32 	%f105, %f26, 0fA7C234C5, %f28;
	abs.f32 	%f5, %f1;
	setp.ltu.f32 	%p1, %f5, 0f47CE4780;
	mov.u32 	%r166, %r178;
	mov.f32 	%f102, %f105;
	@%p1 bra 	$L__BB0_8;
	setp.neu.f32 	%p2, %f5, 0f7F800000;
	@%p2 bra 	$L__BB0_3;
	mov.f32 	%f31, 0f00000000;
	mul.rn.f32 	%f102, %f1, %f31;
	mov.b32 	%r166, 0;
	bra.uni 	$L__BB0_8;
$L__BB0_3:
	mov.b32 	%r5, %f1;
	shl.b32 	%r73, %r5, 8;
	or.b32  	%r6, %r73, -2147483648;
	mov.b64 	%rd75, 0;
	mov.b32 	%r163, 0;
	mov.u64 	%rd73, __cudart_i2opi_f;
	mov.u64 	%rd74, %rd2;
$L__BB0_4:
	.pragma "nounroll";
	ld.global.nc.u32 	%r74, [%rd73];
	mad.wide.u32 	%rd36, %r74, %r6, %rd75;
	shr.u64 	%rd75, %rd36, 32;
	st.local.u32 	[%rd74], %rd36;
	add.s32 	%r163, %r163, 1;
	add.s64 	%rd74, %rd74, 4;
	add.s64 	%rd73, %rd73, 4;
	setp.ne.s32 	%p3, %r163, 6;
	@%p3 bra 	$L__BB0_4;
	shr.u32 	%r75, %r5, 23;
	st.local.u32 	[%rd2+24], %rd75;
	and.b32  	%r9, %r75, 31;
	and.b32  	%r76, %r75, 224;
	add.s32 	%r77, %r76, -128;
	shr.u32 	%r78, %r77, 5;
	mul.wide.u32 	%rd37, %r78, 4;
	sub.s64 	%rd9, %rd2, %rd37;
	ld.local.u32 	%r164, [%rd9+24];
	ld.local.u32 	%r165, [%rd9+20];
	setp.eq.s32 	%p4, %r9, 0;
	@%p4 bra 	$L__BB0_7;
	shf.l.wrap.b32 	%r164, %r165, %r164, %r9;
	ld.local.u32 	%r79, [%rd9+16];
	shf.l.wrap.b32 	%r165, %r79, %r165, %r9;
$L__BB0_7:
	shr.u32 	%r80, %r164, 30;
	shf.l.wrap.b32 	%r81, %r165, %r164, 2;
	shl.b32 	%r82, %r165, 2;
	shr.u32 	%r83, %r81, 31;
	add.s32 	%r84, %r83, %r80;
	neg.s32 	%r85, %r84;
	setp.lt.s32 	%p5, %r5, 0;
	selp.b32 	%r166, %r85, %r84, %p5;
	xor.b32  	%r86, %r81, %r5;
	shr.s32 	%r87, %r81, 31;
	xor.b32  	%r88, %r87, %r81;
	xor.b32  	%r89, %r87, %r82;
	cvt.u64.u32 	%rd38, %r88;
	shl.b64 	%rd39, %rd38, 32;
	cvt.u64.u32 	%rd40, %r89;
	or.b64  	%rd41, %rd39, %rd40;
	cvt.rn.f64.s64 	%fd4, %rd41;
	mul.f64 	%fd5, %fd4, 0d3BF921FB54442D19;
	cvt.rn.f32.f64 	%f29, %fd5;
	neg.f32 	%f30, %f29;
	setp.lt.s32 	%p6, %r86, 0;
	selp.f32 	%f102, %f30, %f29, %p6;
$L__BB0_8:
	setp.ltu.f32 	%p7, %f5, 0f47CE4780;
	add.s32 	%r91, %r166, 1;
	mul.rn.f32 	%f32, %f102, %f102;
	and.b32  	%r92, %r166, 1;
	setp.eq.b32 	%p8, %r92, 1;
	selp.f32 	%f33, %f102, 0f3F800000, %p8;
	fma.rn.f32 	%f34, %f32, %f33, 0f00000000;
	fma.rn.f32 	%f35, %f32, 0f37CBAC00, 0fBAB607ED;
	selp.f32 	%f36, 0fB94D4153, %f35, %p8;
	selp.f32 	%f37, 0f3C0885E4, 0f3D2AAABB, %p8;
	fma.rn.f32 	%f38, %f36, %f32, %f37;
	selp.f32 	%f39, 0fBE2AAAA8, 0fBEFFFFFF, %p8;
	fma.rn.f32 	%f40, %f38, %f32, %f39;
	fma.rn.f32 	%f41, %f40, %f34, %f33;
	and.b32  	%r93, %r91, 2;
	setp.eq.s32 	%p9, %r93, 0;
	mov.f32 	%f42, 0f00000000;
	sub.f32 	%f43, %f42, %f41;
	selp.f32 	%f9, %f41, %f43, %p9;
	cvt.rn.f32.u32 	%f44, %r2;
	sub.f32 	%f10, %f44, %f2;
	mov.u32 	%r170, %r178;
	mov.f32 	%f103, %f105;
	@%p7 bra 	$L__BB0_16;
	setp.neu.f32 	%p10, %f5, 0f7F800000;
	@%p10 bra 	$L__BB0_11;
	mov.f32 	%f47, 0f00000000;
	mul.rn.f32 	%f103, %f1, %f47;
	mov.b32 	%r170, 0;
	bra.uni 	$L__BB0_16;
$L__BB0_11:
	mov.b32 	%r18, %f1;
	shl.b32 	%r95, %r18, 8;
	or.b32  	%r19, %r95, -2147483648;
	mov.b64 	%rd78, 0;
	mov.b32 	%r167, 0;
	mov.u64 	%rd76, __cudart_i2opi_f;
	mov.u64 	%rd77, %rd2;
$L__BB0_12:
	.pragma "nounroll";
	ld.global.nc.u32 	%r96, [%rd76];
	mad.wide.u32 	%rd44, %r96, %r19, %rd78;
	shr.u64 	%rd78, %rd44, 32;
	st.local.u32 	[%rd77], %rd44;
	add.s32 	%r167, %r167, 1;
	add.s64 	%rd77, %rd77, 4;
	add.s64 	%rd76, %rd76, 4;
	setp.ne.s32 	%p11, %r167, 6;
	@%p11 bra 	$L__BB0_12;
	shr.u32 	%r97, %r18, 23;
	st.local.u32 	[%rd2+24], %rd78;
	and.b32  	%r22, %r97, 31;
	and.b32  	%r98, %r97, 224;
	add.s32 	%r99, %r98, -128;
	shr.u32 	%r100, %r99, 5;
	mul.wide.u32 	%rd45, %r100, 4;
	sub.s64 	%rd16, %rd2, %rd45;
	ld.local.u32 	%r168, [%rd16+24];
	ld.local.u32 	%r169, [%rd16+20];
	setp.eq.s32 	%p12, %r22, 0;
	@%p12 bra 	$L__BB0_15;
	shf.l.wrap.b32 	%r168, %r169, %r168, %r22;
	ld.local.u32 	%r101, [%rd16+16];
	shf.l.wrap.b32 	%r169, %r101, %r169, %r22;
$L__BB0_15:
	shr.u32 	%r102, %r168, 30;
	shf.l.wrap.b32 	%r103, %r169, %r168, 2;
	shl.b32 	%r104, %r169, 2;
	shr.u32 	%r105, %r103, 31;
	add.s32 	%r106, %r105, %r102;
	neg.s32 	%r107, %r106;
	setp.lt.s32 	%p13, %r18, 0;
	selp.b32 	%r170, %r107, %r106, %p13;
	xor.b32  	%r108, %r103, %r18;
	shr.s32 	%r109, %r103, 31;
	xor.b32  	%r110, %r109, %r103;
	xor.b32  	%r111, %r109, %r104;
	cvt.u64.u32 	%rd46, %r110;
	shl.b64 	%rd47, %rd46, 32;
	cvt.u64.u32 	%rd48, %r111;
	or.b64  	%rd49, %rd47, %rd48;
	cvt.rn.f64.s64 	%fd6, %rd49;
	mul.f64 	%fd7, %fd6, 0d3BF921FB54442D19;
	cvt.rn.f32.f64 	%f45, %fd7;
	neg.f32 	%f46, %f45;
	setp.lt.s32 	%p14, %r108, 0;
	selp.f32 	%f103, %f46, %f45, %p14;
$L__BB0_16:
	setp.ltu.f32 	%p15, %f5, 0f47CE4780;
	mul.rn.f32 	%f48, %f103, %f103;
	and.b32  	%r113, %r170, 1;
	setp.eq.b32 	%p16, %r113, 1;
	selp.f32 	%f49, 0f3F800000, %f103, %p16;
	fma.rn.f32 	%f50, %f48, %f49, 0f00000000;
	fma.rn.f32 	%f51, %f48, 0f37CBAC00, 0fBAB607ED;
	selp.f32 	%f52, %f51, 0fB94D4153, %p16;
	selp.f32 	%f53, 0f3D2AAABB, 0f3C0885E4, %p16;
	fma.rn.f32 	%f54, %f52, %f48, %f53;
	selp.f32 	%f55, 0fBEFFFFFF, 0fBE2AAAA8, %p16;
	fma.rn.f32 	%f56, %f54, %f48, %f55;
	fma.rn.f32 	%f57, %f56, %f50, %f49;
	and.b32  	%r114, %r170, 2;
	setp.eq.s32 	%p17, %r114, 0;
	mov.f32 	%f58, 0f00000000;
	sub.f32 	%f59, %f58, %f57;
	selp.f32 	%f60, %f57, %f59, %p17;
	mul.f32 	%f61, %f10, %f60;
	mul.f32 	%f62, %f3, %f9;
	sub.f32 	%f14, %f62, %f61;
	mov.u32 	%r174, %r178;
	mov.f32 	%f104, %f105;
	@%p15 bra 	$L__BB0_24;
	setp.neu.f32 	%p18, %f5, 0f7F800000;
	@%p18 bra 	$L__BB0_19;
	mov.f32 	%f65, 0f00000000;
	mul.rn.f32 	%f104, %f1, %f65;
	mov.b32 	%r174, 0;
	bra.uni 	$L__BB0_24;
$L__BB0_19:
	mov.b32 	%r31, %f1;
	shl.b32 	%r116, %r31, 8;
	or.b32  	%r32, %r116, -2147483648;
	mov.b64 	%rd81, 0;
	mov.b32 	%r171, 0;
	mov.u64 	%rd79, __cudart_i2opi_f;
	mov.u64 	%rd80, %rd2;
$L__BB0_20:
	.pragma "nounroll";
	ld.global.nc.u32 	%r117, [%rd79];
	mad.wide.u32 	%rd52, %r117, %r32, %rd81;
	shr.u64 	%rd81, %rd52, 32;
	st.local.u32 	[%rd80], %rd52;
	add.s32 	%r171, %r171, 1;
	add.s64 	%rd80, %rd80, 4;
	add.s64 	%rd79, %rd79, 4;
	setp.ne.s32 	%p19, %r171, 6;
	@%p19 bra 	$L__BB0_20;
	shr.u32 	%r118, %r31, 23;
	st.local.u32 	[%rd2+24], %rd81;
	and.b32  	%r35, %r118, 31;
	and.b32  	%r119, %r118, 224;
	add.s32 	%r120, %r119, -128;
	shr.u32 	%r121, %r120, 5;
	mul.wide.u32 	%rd53, %r121, 4;
	sub.s64 	%rd23, %rd2, %rd53;
	ld.local.u32 	%r172, [%rd23+24];
	ld.local.u32 	%r173, [%rd23+20];
	setp.eq.s32 	%p20, %r35, 0;
	@%p20 bra 	$L__BB0_23;
	shf.l.wrap.b32 	%r172, %r173, %r172, %r35;
	ld.local.u32 	%r122, [%rd23+16];
	shf.l.wrap.b32 	%r173, %r122, %r173, %r35;
$L__BB0_23:
	shr.u32 	%r123, %r172, 30;
	shf.l.wrap.b32 	%r124, %r173, %r172, 2;
	shl.b32 	%r125, %r173, 2;
	shr.u32 	%r126, %r124, 31;
	add.s32 	%r127, %r126, %r123;
	neg.s32 	%r128, %r127;
	setp.lt.s32 	%p21, %r31, 0;
	selp.b32 	%r174, %r128, %r127, %p21;
	xor.b32  	%r129, %r124, %r31;
	shr.s32 	%r130, %r124, 31;
	xor.b32  	%r131, %r130, %r124;
	xor.b32  	%r132, %r130, %r125;
	cvt.u64.u32 	%rd54, %r131;
	shl.b64 	%rd55, %rd54, 32;
	cvt.u64.u32 	%rd56, %r132;
	or.b64  	%rd57, %rd55, %rd56;
	cvt.rn.f64.s64 	%fd8, %rd57;
	mul.f64 	%fd9, %fd8, 0d3BF921FB54442D19;
	cvt.rn.f32.f64 	%f63, %fd9;
	neg.f32 	%f64, %f63;
	setp.lt.s32 	%p22, %r129, 0;
	selp.f32 	%f104, %f64, %f63, %p22;
$L__BB0_24:
	setp.ltu.f32 	%p23, %f5, 0f47CE4780;
	mul.rn.f32 	%f66, %f104, %f104;
	and.b32  	%r134, %r174, 1;
	setp.eq.b32 	%p24, %r134, 1;
	selp.f32 	%f67, 0f3F800000, %f104, %p24;
	fma.rn.f32 	%f68, %f66, %f67, 0f00000000;
	fma.rn.f32 	%f69, %f66, 0f37CBAC00, 0fBAB607ED;
	selp.f32 	%f70, %f69, 0fB94D4153, %p24;
	selp.f32 	%f71, 0f3D2AAABB, 0f3C0885E4, %p24;
	fma.rn.f32 	%f72, %f70, %f66, %f71;
	selp.f32 	%f73, 0fBEFFFFFF, 0fBE2AAAA8, %p24;
	fma.rn.f32 	%f74, %f72, %f66, %f73;
	fma.rn.f32 	%f75, %f74, %f68, %f67;
	and.b32  	%r135, %r174, 2;
	setp.eq.s32 	%p25, %r135, 0;
	mov.f32 	%f76, 0f00000000;
	sub.f32 	%f77, %f76, %f75;
	selp.f32 	%f78, %f75, %f77, %p25;
	mul.f32 	%f18, %f3, %f78;
	@%p23 bra 	$L__BB0_32;
	setp.neu.f32 	%p26, %f5, 0f7F800000;
	@%p26 bra 	$L__BB0_27;
	mov.f32 	%f81, 0f00000000;
	mul.rn.f32 	%f105, %f1, %f81;
	mov.b32 	%r178, 0;
	bra.uni 	$L__BB0_32;
$L__BB0_27:
	mov.b32 	%r44, %f1;
	shl.b32 	%r137, %r44, 8;
	or.b32  	%r45, %r137, -2147483648;
	mov.b64 	%rd84, 0;
	mov.b32 	%r175, 0;
	mov.u64 	%rd82, __cudart_i2opi_f;
	mov.u64 	%rd83, %rd2;
$L__BB0_28:
	.pragma "nounroll";
	ld.global.nc.u32 	%r138, [%rd82];
	mad.wide.u32 	%rd60, %r138, %r45, %rd84;
	shr.u64 	%rd84, %rd60, 32;
	st.local.u32 	[%rd83], %rd60;
	add.s32 	%r175, %r175, 1;
	add.s64 	%rd83, %rd83, 4;
	add.s64 	%rd82, %rd82, 4;
	setp.ne.s32 	%p27, %r175, 6;
	@%p27 bra 	$L__BB0_28;
	shr.u32 	%r139, %r44, 23;
	st.local.u32 	[%rd2+24], %rd84;
	and.b32  	%r48, %r139, 31;
	and.b32  	%r140, %r139, 224;
	add.s32 	%r141, %r140, -128;
	shr.u32 	%r142, %r141, 5;
	mul.wide.u32 	%rd61, %r142, 4;
	sub.s64 	%rd30, %rd2, %rd61;
	ld.local.u32 	%r176, [%rd30+24];
	ld.local.u32 	%r177, [%rd30+20];
	setp.eq.s32 	%p28, %r48, 0;
	@%p28 bra 	$L__BB0_31;
	shf.l.wrap.b32 	%r176, %r177, %r176, %r48;
	ld.local.u32 	%r143, [%rd30+16];
	shf.l.wrap.b32 	%r177, %r143, %r177, %r48;
$L__BB0_31:
	shr.u32 	%r144, %r176, 30;
	shf.l.wrap.b32 	%r145, %r177, %r176, 2;
	shl.b32 	%r146, %r177, 2;
	shr.u32 	%r147, %r145, 31;
	add.s32 	%r148, %r147, %r144;
	neg.s32 	%r149, %r148;
	setp.lt.s32 	%p29, %r44, 0;
	selp.b32 	%r178, %r149, %r148, %p29;
	xor.b32  	%r150, %r145, %r44;
	shr.s32 	%r151, %r145, 31;
	xor.b32  	%r152, %r151, %r145;
	xor.b32  	%r153, %r151, %r146;
	cvt.u64.u32 	%rd62, %r152;
	shl.b64 	%rd63, %rd62, 32;
	cvt.u64.u32 	%rd64, %r153;
	or.b64  	%rd65, %rd63, %rd64;
	cvt.rn.f64.s64 	%fd10, %rd65;
	mul.f64 	%fd11, %fd10, 0d3BF921FB54442D19;
	cvt.rn.f32.f64 	%f79, %fd11;
	neg.f32 	%f80, %f79;
	setp.lt.s32 	%p30, %r150, 0;
	selp.f32 	%f105, %f80, %f79, %p30;
$L__BB0_32:
	add.s32 	%r155, %r178, 1;
	mul.rn.f32 	%f82, %f105, %f105;
	and.b32  	%r156, %r178, 1;
	setp.eq.b32 	%p31, %r156, 1;
	selp.f32 	%f83, %f105, 0f3F800000, %p31;
	fma.rn.f32 	%f84, %f82, %f83, 0f00000000;
	fma.rn.f32 	%f85, %f82, 0f37CBAC00, 0fBAB607ED;
	selp.f32 	%f86, 0fB94D4153, %f85, %p31;
	selp.f32 	%f87, 0f3C0885E4, 0f3D2AAABB, %p31;
	fma.rn.f32 	%f88, %f86, %f82, %f87;
	selp.f32 	%f89, 0fBE2AAAA8, 0fBEFFFFFF, %p31;
	fma.rn.f32 	%f90, %f88, %f82, %f89;
	fma.rn.f32 	%f91, %f90, %f84, %f83;
	and.b32  	%r157, %r155, 2;
	setp.eq.s32 	%p32, %r157, 0;
	mov.f32 	%f92, 0f00000000;
	sub.f32 	%f93, %f92, %f91;
	selp.f32 	%f94, %f91, %f93, %p32;
	fma.rn.f32 	%f95, %f10, %f94, %f18;
	cvt.rmi.f32.f32 	%f96, %f14;
	shr.u32 	%r158, %r60, 31;
	add.s32 	%r159, %r60, %r158;
	shr.s32 	%r160, %r159, 1;
	cvt.rn.f32.s32 	%f97, %r160;
	add.f32 	%f98, %f96, %f97;
	cvt.rzi.s32.f32 	%r57, %f98;
	cvt.rmi.f32.f32 	%f99, %f95;
	add.f32 	%f100, %f99, %f97;
	cvt.rzi.s32.f32 	%r58, %f100;
	setp.gt.s32 	%p33, %r57, -1;
	setp.lt.s32 	%p34, %r57, %r60;
	and.pred  	%p35, %p33, %p34;
	setp.gt.s32 	%p36, %r58, -1;
	setp.lt.s32 	%p37, %r58, %r60;
	and.pred  	%p38, %p36, %p37;
	and.pred  	%p40, %p35, %p38;
	not.pred 	%p41, %p40;
	@%p41 bra 	$L__BB0_35;
	mad.lo.s32 	%r161, %r58, %r60, %r57;
	mad.lo.s32 	%r59, %r161, %r60, %r1;
	setp.lt.s32 	%p42, %r59, 0;
	@%p42 bra 	$L__BB0_35;
	cvta.to.global.u64 	%rd68, %rd31;
	mul.wide.u32 	%rd69, %r59, 4;
	add.s64 	%rd70, %rd68, %rd69;
	ld.global.f32 	%f101, [%rd70];
	mul.wide.s32 	%rd71, %r3, 4;
	add.s64 	%rd72, %rd1, %rd71;
	st.global.f32 	[%rd72], %f101;
	bra.uni 	$L__BB0_36;
$L__BB0_35:
	mul.wide.s32 	%rd66, %r3, 4;
	add.s64 	%rd67, %rd1, %rd66;
	mov.b32 	%r162, 0;
	st.global.u32 	[%rd67], %r162;
$L__BB0_36:
	ret;

}
	// .globl	_Z8make_mapPfS_if
.visible .entry _Z8make_mapPfS_if(
	.param .u64 .ptr .align 1 _Z8make_mapPfS_if_param_0,
	.param .u64 .ptr .align 1 _Z8make_mapPfS_if_param_1,
	.param .u32 _Z8make_mapPfS_if_param_2,
	.param .f32 _Z8make_mapPfS_if_param_3
)
{
	.reg .pred 	%p<10>;
	.reg .b32 	%r<45>;
	.reg .b32 	%f<72>;
	.reg .b64 	%rd<43>;

	ld.param.u64 	%rd3, [_Z8make_mapPfS_if_param_0];
	ld.param.u64 	%rd4, [_Z8make_mapPfS_if_param_1];
	ld.param.u32 	%r26, [_Z8make_mapPfS_if_param_2];
	ld.param.f32 	%f10, [_Z8make_mapPfS_if_param_3];
	cvta.to.global.u64 	%rd1, %rd3;
	cvta.to.global.u64 	%rd5, %rd4;
	mov.u32 	%r27, %tid.x;
	mov.u32 	%r28, %ctaid.x;
	mov.u32 	%r29, %ntid.x;
	mad.lo.s32 	%r1, %r28, %r29, %r27;
	mov.u32 	%r30, %tid.y;
	mov.u32 	%r31, %ctaid.y;
	mov.u32 	%r32, %ntid.y;
	mad.lo.s32 	%r2, %r31, %r32, %r30;
	mad.lo.s32 	%r3, %r26, %r2, %r1;
	mul.wide.s32 	%rd6, %r3, 4;
	add.s64 	%rd2, %rd5, %rd6;
	mov.b32 	%r33, 0;
	st.global.u32 	[%rd2], %r33;
	setp.lt.s32 	%p1, %r26, 1;
	@%p1 bra 	$L__BB1_13;
	mul.lo.s32 	%r4, %r26, %r26;
	and.b32  	%r5, %r26, 15;
	setp.lt.u32 	%p2, %r26, 16;
	mov.b32 	%r41, 0;
	mov.f32 	%f68, 0f00000000;
	@%p2 bra 	$L__BB1_4;
	and.b32  	%r41, %r26, 2147483632;
	neg.s32 	%r39, %r41;
	shl.b32 	%r8, %r4, 4;
	mov.f32 	%f68, 0f00000000;
	mul.wide.s32 	%rd9, %r4, 4;
	mov.u32 	%r38, %r3;
$L__BB1_3:
	.pragma "nounroll";
	mul.wide.s32 	%rd7, %r38, 4;
	add.s64 	%rd8, %rd1, %rd7;
	ld.global.f32 	%f13, [%rd8];
	fma.rn.f32 	%f14, %f10, %f13, %f68;
	st.global.f32 	[%rd2], %f14;
	add.s64 	%rd10, %rd8, %rd9;
	ld.global.f32 	%f15, [%rd10];
	fma.rn.f32 	%f16, %f10, %f15, %f14;
	st.global.f32 	[%rd2], %f16;
	add.s64 	%rd11, %rd10, %rd9;
	ld.global.f32 	%f17, [%rd11];
	fma.rn.f32 	%f18, %f10, %f17, %f16;
	st.global.f32 	[%rd2], %f18;
	add.s64 	%rd12, %rd11, %rd9;
	ld.global.f32 	%f19, [%rd12];
	fma.rn.f32 	%f20, %f10, %f19, %f18;
	st.global.f32 	[%rd2], %f20;
	add.s64 	%rd13, %rd12, %rd9;
	ld.global.f32 	%f21, [%rd13];
	fma.rn.f32 	%f22, %f10, %f21, %f20;
	st.global.f32 	[%rd2], %f22;
	add.s64 	%rd14, %rd13, %rd9;
	ld.global.f32 	%f23, [%rd14];
	fma.rn.f32 	%f24, %f10, %f23, %f22;
	st.global.f32 	[%rd2], %f24;
	add.s64 	%rd15, %rd14, %rd9;
	ld.global.f32 	%f25, [%rd15];
	fma.rn.f32 	%f26, %f10, %f25, %f24;
	st.global.f32 	[%rd2], %f26;
	add.s64 	%rd16, %rd15, %rd9;
	ld.global.f32 	%f27, [%rd16];
	fma.rn.f32 	%f28, %f10, %f27, %f26;
	st.global.f32 	[%rd2], %f28;
	add.s64 	%rd17, %rd16, %rd9;
	ld.global.f32 	%f29, [%rd17];
	fma.rn.f32 	%f30, %f10, %f29, %f28;
	st.global.f32 	[%rd2], %f30;
	add.s64 	%rd18, %rd17, %rd9;
	ld.global.f32 	%f31, [%rd18];
	fma.rn.f32 	%f32, %f10, %f31, %f30;
	st.global.f32 	[%rd2], %f32;
	add.s64 	%rd19, %rd18, %rd9;
	ld.global.f32 	%f33, [%rd19];
	fma.rn.f32 	%f34, %f10, %f33, %f32;
	st.global.f32 	[%rd2], %f34;
	add.s64 	%rd20, %rd19, %rd9;
	ld.global.f32 	%f35, [%rd20];
	fma.rn.f32 	%f36, %f10, %f35, %f34;
	st.global.f32 	[%rd2], %f36;
	add.s64 	%rd21, %rd20, %rd9;
	ld.global.f32 	%f37, [%rd21];
	fma.rn.f32 	%f38, %f10, %f37, %f36;
	st.global.f32 	[%rd2], %f38;
	add.s64 	%rd22, %rd21, %rd9;
	ld.global.f32 	%f39, [%rd22];
	fma.rn.f32 	%f40, %f10, %f39, %f38;
	st.global.f32 	[%rd2], %f40;
	add.s64 	%rd23, %rd22, %rd9;
	ld.global.f32 	%f41, [%rd23];
	fma.rn.f32 	%f42, %f10, %f41, %f40;
	st.global.f32 	[%rd2], %f42;
	add.s64 	%rd24, %rd23, %rd9;
	ld.global.f32 	%f43, [%rd24];
	fma.rn.f32 	%f68, %f10, %f43, %f42;
	st.global.f32 	[%rd2], %f68;
	add.s32 	%r39, %r39, 16;
	add.s32 	%r38, %r38, %r8;
	setp.ne.s32 	%p3, %r39, 0;
	@%p3 bra 	$L__BB1_3;
$L__BB1_4:
	setp.eq.s32 	%p4, %r5, 0;
	@%p4 bra 	$L__BB1_13;
	and.b32  	%r14, %r26, 7;
	setp.lt.u32 	%p5, %r5, 8;
	@%p5 bra 	$L__BB1_7;
	mad.lo.s32 	%r35, %r4, %r41, %r3;
	mul.wide.s32 	%rd25, %r35, 4;
	add.s64 	%rd26, %rd1, %rd25;
	ld.global.f32 	%f44, [%rd26];
	fma.rn.f32 	%f45, %f10, %f44, %f68;
	st.global.f32 	[%rd2], %f45;
	mul.wide.s32 	%rd27, %r4, 4;
	add.s64 	%rd28, %rd26, %rd27;
	ld.global.f32 	%f46, [%rd28];
	fma.rn.f32 	%f47, %f10, %f46, %f45;
	st.global.f32 	[%rd2], %f47;
	add.s64 	%rd29, %rd28, %rd27;
	ld.global.f32 	%f48, [%rd29];
	fma.rn.f32 	%f49, %f10, %f48, %f47;
	st.global.f32 	[%rd2], %f49;
	add.s64 	%rd30, %rd29, %rd27;
	ld.global.f32 	%f50, [%rd30];
	fma.rn.f32 	%f51, %f10, %f50, %f49;
	st.global.f32 	[%rd2], %f51;
	add.s64 	%rd31, %rd30, %rd27;
	ld.global.f32 	%f52, [%rd31];
	fma.rn.f32 	%f53, %f10, %f52, %f51;
	st.global.f32 	[%rd2], %f53;
	add.s64 	%rd32, %rd31, %rd27;
	ld.global.f32 	%f54, [%rd32];
	fma.rn.f32 	%f55, %f10, %f54, %f53;
	st.global.f32 	[%rd2], %f55;
	add.s64 	%rd33, %rd32, %rd27;
	ld.global.f32 	%f56, [%rd33];
	fma.rn.f32 	%f57, %f10, %f56, %f55;
	st.global.f32 	[%rd2], %f57;
	add.s64 	%rd34, %rd33, %rd27;
	ld.global.f32 	%f58, [%rd34];
	fma.rn.f32 	%f68, %f10, %f58, %f57;
	st.global.f32 	[%rd2], %f68;
	add.s32 	%r41, %r41, 8;
$L__BB1_7:
	setp.eq.s32 	%p6, %r14, 0;
	@%p6 bra 	$L__BB1_13;
	and.b32  	%r17, %r26, 3;
	setp.lt.u32 	%p7, %r14, 4;
	@%p7 bra 	$L__BB1_10;
	mad.lo.s32 	%r36, %r4, %r41, %r3;
	mul.wide.s32 	%rd35, %r36, 4;
	add.s64 	%rd36, %rd1, %rd35;
	ld.global.f32 	%f59, [%rd36];
	fma.rn.f32 	%f60, %f10, %f59, %f68;
	st.global.f32 	[%rd2], %f60;
	mul.wide.s32 	%rd37, %r4, 4;
	add.s64 	%rd38, %rd36, %rd37;
	ld.global.f32 	%f61, [%rd38];
	fma.rn.f32 	%f62, %f10, %f61, %f60;
	st.global.f32 	[%rd2], %f62;
	add.s64 	%rd39, %rd38, %rd37;
	ld.global.f32 	%f63, [%rd39];
	fma.rn.f32 	%f64, %f10, %f63, %f62;
	st.global.f32 	[%rd2], %f64;
	add.s64 	%rd40, %rd39, %rd37;
	ld.global.f32 	%f65, [%rd40];
	fma.rn.f32 	%f68, %f10, %f65, %f64;
	st.global.f32 	[%rd2], %f68;
	add.s32 	%r41, %r41, 4;
$L__BB1_10:
	setp.eq.s32 	%p8, %r17, 0;
	@%p8 bra 	$L__BB1_13;
	mad.lo.s32 	%r37, %r41, %r26, %r2;
	mad.lo.s32 	%r44, %r26, %r37, %r1;
	neg.s32 	%r43, %r17;
$L__BB1_12:
	.pragma "nounroll";
	mul.wide.s32 	%rd41, %r44, 4;
	add.s64 	%rd42, %rd1, %rd41;
	ld.global.f32 	%f66, [%rd42];
	fma.rn.f32 	%f68, %f10, %f66, %f68;
	st.global.f32 	[%rd2], %f68;
	add.s32 	%r44, %r44, %r4;
	add.s32 	%r43, %r43, 1;
	setp.ne.s32 	%p9, %r43, 0;
	@%p9 bra 	$L__BB1_12;
$L__BB1_13:
	ret;

}


// ===== COMPILED SASS (sm_100) =====

	.target	sm_100

	.elftype	@"ET_EXEC"


//--------------------- .note.nv.tkinfo           --------------------------
	.section	.note.nv.tkinfo,"",@"SHT_NOTE"
	.sectionflags	@"SHF_NOTE_NV_TKINFO"
	.tkinfo
        /*0018*/ 	.word	0x00000002
        /*0030*/ 	.string	""
        /*0030*/ 	.string	"ptxas"
        /*0030*/ 	.string	"Cuda compilation tools, release 13.0, V13.0.88"
        /*0030*/ 	.string	"Build cuda_13.0.r13.0/compiler.36424714_0"
        /*0030*/ 	.string	"-arch sm_100 -m 64 "



//--------------------- .note.nv.cuinfo           --------------------------
	.section	.note.nv.cuinfo,"",@"SHT_NOTE"
	.sectionflags	@"SHF_NOTE_NV_CUINFO"
        /*0018*/ 	.short	0x0002
        /*001a*/ 	.short	0x0064
        /*001c*/ 	.short	0x0082
	.zero		2


//--------------------- .nv.info                  --------------------------
	.section	.nv.info,"",@"SHT_CUDA_INFO"
	.align	4


	//----- nvinfo : EIATTR_REGCOUNT
	.align		4
        /*0000*/ 	.byte	0x04, 0x2f
        /*0002*/ 	.short	(.L_2 - .L_1)
	.align		4
.L_1:
        /*0004*/ 	.word	index@(_Z6rotatePfS_iff)
        /*0008*/ 	.word	0x0000001a


	//----- nvinfo : EIATTR_FRAME_SIZE
	.align		4
.L_2:
        /*000c*/ 	.byte	0x04, 0x11
        /*000e*/ 	.short	(.L_4 - .L_3)
	.align		4
.L_3:
        /*0010*/ 	.word	index@($__internal_0_$__cuda_sm20_div_rn_f64_full)
        /*0014*/ 	.word	0x00000020


	//----- nvinfo : EIATTR_FRAME_SIZE
	.align		4
.L_4:
        /*0018*/ 	.byte	0x04, 0x11
        /*001a*/ 	.short	(.L_6 - .L_5)
	.align		4
.L_5:
        /*001c*/ 	.word	index@(_Z6rotatePfS_iff)
        /*0020*/ 	.word	0x00000020


	//----- nvinfo : EIATTR_REGCOUNT
	.align		4
.L_6:
        /*0024*/ 	.byte	0x04, 0x2f
        /*0026*/ 	.short	(.L_8 - .L_7)
	.align		4
.L_7:
        /*0028*/ 	.word	index@(_Z8make_mapPfS_if)
        /*002c*/ 	.word	0x00000020


	//----- nvinfo : EIATTR_FRAME_SIZE
	.align		4
.L_8:
        /*0030*/ 	.byte	0x04, 0x11
        /*0032*/ 	.short	(.L_10 - .L_9)
	.align		4
.L_9:
        /*0034*/ 	.word	index@(_Z8make_mapPfS_if)
        /*0038*/ 	.word	0x00000000


	//----- nvinfo : EIATTR_MIN_STACK_SIZE
	.align		4
.L_10:
        /*003c*/ 	.byte	0x04, 0x12
        /*003e*/ 	.short	(.L_12 - .L_11)
	.align		4
.L_11:
        /*0040*/ 	.word	index@(_Z8make_mapPfS_if)
        /*0044*/ 	.word	0x00000000


	//----- nvinfo : EIATTR_MIN_STACK_SIZE
	.align		4
.L_12:
        /*0048*/ 	.byte	0x04, 0x12
        /*004a*/ 	.short	(.L_14 - .L_13)
	.align		4
.L_13:
        /*004c*/ 	.word	index@(_Z6rotatePfS_iff)
        /*0050*/ 	.word	0x00000020
.L_14:


//--------------------- .nv.compat                --------------------------
	.section	.nv.compat,"",@"SHT_CUDA_COMPAT_INFO"
	.align	4
        /*0000*/ 	.byte	0x02, 0x09, 0x00, 0x00, 0x02, 0x02, 0x01, 0x00, 0x02, 0x05, 0x05, 0x00, 0x03, 0x07, 0x01, 0x01
        /*0010*/ 	.byte	0x02, 0x03, 0x00, 0x00, 0x02, 0x06, 0x01, 0x00, 0x04, 0x0b, 0x08, 0x00, 0x01, 0x00, 0x00, 0x00
        /*0020*/ 	.byte	0x00, 0x00, 0x00, 0x00


//--------------------- .nv.info._Z8make_mapPfS_if --------------------------
	.section	.nv.info._Z8make_mapPfS_if,"",@"SHT_CUDA_INFO"
	.sectionflags	@""
	.align	4


	//----- nvinfo : EIATTR_CUDA_API_VERSION
	.align		4
        /*0000*/ 	.byte	0x04, 0x37
        /*0002*/ 	.short	(.L_16 - .L_15)
.L_15:
        /*0004*/ 	.word	0x00000082


	//----- nvinfo : EIATTR_KPARAM_INFO
	.align		4
.L_16:
        /*0008*/ 	.byte	0x04, 0x17
        /*000a*/ 	.short	(.L_18 - .L_17)
.L_17:
        /*000c*/ 	.word	0x00000000
        /*0010*/ 	.short	0x0003
        /*0012*/ 	.short	0x0014
        /*0014*/ 	.byte	0x00, 0xf0, 0x11, 0x00


	//----- nvinfo : EIATTR_KPARAM_INFO
	.align		4
.L_18:
        /*0018*/ 	.byte	0x04, 0x17
        /*001a*/ 	.short	(.L_20 - .L_19)
.L_19:
        /*001c*/ 	.word	0x00000000
        /*0020*/ 	.short	0x0002
        /*0022*/ 	.short	0x0010
        /*0024*/ 	.byte	0x00, 0xf0, 0x11, 0x00


	//----- nvinfo : EIATTR_KPARAM_INFO
	.align		4
.L_20:
        /*0028*/ 	.byte	0x04, 0x17
        /*002a*/ 	.short	(.L_22 - .L_21)
.L_21:
        /*002c*/ 	.word	0x00000000
        /*0030*/ 	.short	0x0001
        /*0032*/ 	.short	0x0008
        /*0034*/ 	.byte	0x00, 0xf5, 0x21, 0x00


	//----- nvinfo : EIATTR_KPARAM_INFO
	.align		4
.L_22:
        /*0038*/ 	.byte	0x04, 0x17
        /*003a*/ 	.short	(.L_24 - .L_23)
.L_23:
        /*003c*/ 	.word	0x00000000
        /*0040*/ 	.short	0x0000
        /*0042*/ 	.short	0x0000
        /*0044*/ 	.byte	0x00, 0xf5, 0x21, 0x00


	//----- nvinfo : EIATTR_SPARSE_MMA_MASK
	.align		4
.L_24:
        /*0048*/ 	.byte	0x03, 0x50
        /*004a*/ 	.short	0x0000


	//----- nvinfo : EIATTR_MAXREG_COUNT
	.align		4
        /*004c*/ 	.byte	0x03, 0x1b
        /*004e*/ 	.short	0x00ff


	//----- nvinfo : EIATTR_MERCURY_ISA_VERSION
	.align		4
        /*0050*/ 	.byte	0x03, 0x5f
        /*0052*/ 	.short	0x0101


	//----- nvinfo : EIATTR_VRC_CTA_INIT_COUNT
	.align		4
        /*0054*/ 	.byte	0x02, 0x4a
	.zero		1
	.zero		1


	//----- nvinfo : EIATTR_EXIT_INSTR_OFFSETS
	.align		4
        /*0058*/ 	.byte	0x04, 0x1c
        /*005a*/ 	.short	(.L_26 - .L_25)


	//   ....[0]....
.L_25:
        /*005c*/ 	.word	0x00000100


	//   ....[1]....
        /*0060*/ 	.word	0x00000620


	//   ....[2]....
        /*0064*/ 	.word	0x000008b0


	//   ....[3]....
        /*0068*/ 	.word	0x00000a40


	//   ....[4]....
        /*006c*/ 	.word	0x00000b20


	//----- nvinfo : EIATTR_CBANK_PARAM_SIZE
	.align		4
.L_26:
        /*0070*/ 	.byte	0x03, 0x19
        /*0072*/ 	.short	0x0018


	//----- nvinfo : EIATTR_PARAM_CBANK
	.align		4
        /*0074*/ 	.byte	0x04, 0x0a
        /*0076*/ 	.short	(.L_28 - .L_27)
	.align		4
.L_27:
        /*0078*/ 	.word	index@(.nv.constant0._Z8make_mapPfS_if)
        /*007c*/ 	.short	0x0380
        /*007e*/ 	.short	0x0018


	//----- nvinfo : EIATTR_SW_WAR
	.align		4
.L_28:
        /*0080*/ 	.byte	0x04, 0x36
        /*0082*/ 	.short	(.L_30 - .L_29)
.L_29:
        /*0084*/ 	.word	0x00000008
.L_30:


//--------------------- .nv.info._Z6rotatePfS_iff --------------------------
	.section	.nv.info._Z6rotatePfS_iff,"",@"SHT_CUDA_INFO"
	.sectionflags	@""
	.align	4


	//----- nvinfo : EIATTR_CUDA_API_VERSION
	.align		4
        /*0000*/ 	.byte	0x04, 0x37
        /*0002*/ 	.short	(.L_32 - .L_31)
.L_31:
        /*0004*/ 	.word	0x00000082


	//----- nvinfo : EIATTR_KPARAM_INFO
	.align		4
.L_32:
        /*0008*/ 	.byte	0x04, 0x17
        /*000a*/ 	.short	(.L_34 - .L_33)
.L_33:
        /*000c*/ 	.word	0x00000000
        /*0010*/ 	.short	0x0004
        /*0012*/ 	.short	0x0018
        /*0014*/ 	.byte	0x00, 0xf0, 0x11, 0x00


	//----- nvinfo : EIATTR_KPARAM_INFO
	.align		4
.L_34:
        /*0018*/ 	.byte	0x04, 0x17
        /*001a*/ 	.short	(.L_36 - .L_35)
.L_35:
        /*001c*/ 	.word	0x00000000
        /*0020*/ 	.short	0x0003
        /*0022*/ 	.short	0x0014
        /*0024*/ 	.byte	0x00, 0xf0, 0x11, 0x00


	//----- nvinfo : EIATTR_KPARAM_INFO
	.align		4
.L_36:
        /*0028*/ 	.byte	0x04, 0x17
        /*002a*/ 	.short	(.L_38 - .L_37)
.L_37:
        /*002c*/ 	.word	0x00000000
        /*0030*/ 	.short	0x0002
        /*0032*/ 	.short	0x0010
        /*0034*/ 	.byte	0x00, 0xf0, 0x11, 0x00


	//----- nvinfo : EIATTR_KPARAM_INFO
	.align		4
.L_38:
        /*0038*/ 	.byte	0x04, 0x17
        /*003a*/ 	.short	(.L_40 - .L_39)
.L_39:
        /*003c*/ 	.word	0x00000000
        /*0040*/ 	.short	0x0001
        /*0042*/ 	.short	0x0008
        /*0044*/ 	.byte	0x00, 0xf5, 0x21, 0x00


	//----- nvinfo : EIATTR_KPARAM_INFO
	.align		4
.L_40:
        /*0048*/ 	.byte	0x04, 0x17
        /*004a*/ 	.short	(.L_42 - .L_41)
.L_41:
        /*004c*/ 	.word	0x00000000
        /*0050*/ 	.short	0x0000
        /*0052*/ 	.short	0x0000
        /*0054*/ 	.byte	0x00, 0xf5, 0x21, 0x00


	//----- nvinfo : EIATTR_SPARSE_MMA_MASK
	.align		4
.L_42:
        /*0058*/ 	.byte	0x03, 0x50
        /*005a*/ 	.short	0x0000


	//----- nvinfo : EIATTR_MAXREG_COUNT
	.align		4
        /*005c*/ 	.byte	0x03, 0x1b
        /*005e*/ 	.short	0x00ff


	//----- nvinfo : EIATTR_MERCURY_ISA_VERSION
	.align		4
        /*0060*/ 	.byte	0x03, 0x5f
        /*0062*/ 	.short	0x0101


	//----- nvinfo : EIATTR_VRC_CTA_INIT_COUNT
	.align		4
        /*0064*/ 	.byte	0x02, 0x4a
	.zero		1
	.zero		1


	//----- nvinfo : EIATTR_EXIT_INSTR_OFFSETS
	.align		4
        /*0068*/ 	.byte	0x04, 0x1c
        /*006a*/ 	.short	(.L_44 - .L_43)


	//   ....[0]....
.L_43:
        /*006c*/ 	.word	0x000017f0


	//   ....[1]....
        /*0070*/ 	.word	0x00001840


	//----- nvinfo : EIATTR_CRS_STACK_SIZE
	.align		4
.L_44:
        /*0074*/ 	.byte	0x04, 0x1e
        /*0076*/ 	.short	(.L_46 - .L_45)
.L_45:
        /*0078*/ 	.word	0x00000000


	//----- nvinfo : EIATTR_CBANK_PARAM_SIZE
	.align		4
.L_46:
        /*007c*/ 	.byte	0x03, 0x19
        /*007e*/ 	.short	0x001c


	//----- nvinfo : EIATTR_PARAM_CBANK
	.align		4
        /*0080*/ 	.byte	0x04, 0x0a
        /*0082*/ 	.short	(.L_48 - .L_47)
	.align		4
.L_47:
        /*0084*/ 	.word	index@(.nv.constant0._Z6rotatePfS_iff)
        /*0088*/ 	.short	0x0380
        /*008a*/ 	.short	0x001c


	//----- nvinfo : EIATTR_SW_WAR
	.align		4
.L_48:
        /*008c*/ 	.byte	0x04, 0x36
        /*008e*/ 	.short	(.L_50 - .L_49)
.L_49:
        /*0090*/ 	.word	0x00000008
.L_50:


//--------------------- .nv.callgraph             --------------------------
	.section	.nv.callgraph,"",@"SHT_CUDA_CALLGRAPH"
	.align	4
	.sectionentsize	8
	.align		4
        /*0000*/ 	.word	0x00000000
	.align		4
        /*0004*/ 	.word	0xffffffff
	.align		4
        /*0008*/ 	.word	0x00000000
	.align		4
        /*000c*/ 	.word	0xfffffffe
	.align		4
        /*0010*/ 	.word	0x00000000
	.align		4
        /*0014*/ 	.word	0xfffffffd
	.align		4
        /*0018*/ 	.word	0x00000000
	.align		4
        /*001c*/ 	.word	0xfffffffc


//--------------------- .nv.constant4             --------------------------
	.section	.nv.constant4,"a",@progbits
	.align	8
	.align		8
.nv.constant4:
        /*0000*/ 	.dword	__cudart_i2opi_f


//--------------------- .text._Z8make_mapPfS_if   --------------------------
	.section	.text._Z8make_mapPfS_if,"ax",@progbits
	.align	128
        .global         _Z8make_mapPfS_if
        .type           _Z8make_mapPfS_if,@function
        .size           _Z8make_mapPfS_if,(.L_x_22 - _Z8make_mapPfS_if)
        .other          _Z8make_mapPfS_if,@"STO_CUDA_ENTRY STV_DEFAULT"
_Z8make_mapPfS_if:
.text._Z8make_mapPfS_if:
[----:B------:R-:W-:Y:S01]  /*0000*/  LDC R1, c[0x0][0x37c] ;  /* 0x0000df00ff017b82 */ /* 0x000fe20000000800 */
[----:B------:R-:W0:Y:S07]  /*0010*/  S2R R5, SR_TID.X ;  /* 0x0000000000057919 */ /* 0x000e2e0000002100 */
[----:B------:R-:W0:Y:S01]  /*0020*/  LDC R4, c[0x0][0x360] ;  /* 0x0000d800ff047b82 */ /* 0x000e220000000800 */
[----:B------:R-:W1:Y:S01]  /*0030*/  LDCU.64 UR4, c[0x0][0x358] ;  /* 0x00006b00ff0477ac */ /* 0x000e620008000a00 */
[----:B------:R-:W2:Y:S06]  /*0040*/  S2R R7, SR_TID.Y ;  /* 0x0000000000077919 */ /* 0x000eac0000002200 */
[----:B------:R-:W0:Y:S08]  /*0050*/  S2UR UR6, SR_CTAID.X ;  /* 0x00000000000679c3 */ /* 0x000e300000002500 */
[----:B------:R-:W2:Y:S08]  /*0060*/  S2UR UR7, SR_CTAID.Y ;  /* 0x00000000000779c3 */ /* 0x000eb00000002600 */
[----:B------:R-:W2:Y:S08]  /*0070*/  LDC R6, c[0x0][0x364] ;  /* 0x0000d900ff067b82 */ /* 0x000eb00000000800 */
[----:B------:R-:W3:Y:S01]  /*0080*/  LDC R0, c[0x0][0x390] ;  /* 0x0000e400ff007b82 */ /* 0x000ee20000000800 */
[----:B0-----:R-:W-:-:S07]  /*0090*/  IMAD R5, R4, UR6, R5 ;  /* 0x0000000604057c24 */ /* 0x001fce000f8e0205 */
[----:B------:R-:W0:Y:S01]  /*00a0*/  LDC.64 R2, c[0x0][0x388] ;  /* 0x0000e200ff027b82 */ /* 0x000e220000000a00 */
[----:B--2---:R-:W-:Y:S01]  /*00b0*/  IMAD R7, R6, UR7, R7 ;  /* 0x0000000706077c24 */ /* 0x004fe2000f8e0207 */
[----:B---3--:R-:W-:-:S03]  /*00c0*/  ISETP.GE.AND P0, PT, R0, 0x1, PT ;  /* 0x000000010000780c */ /* 0x008fc60003f06270 */
[----:B------:R-:W-:-:S04]  /*00d0*/  IMAD R4, R7, R0, R5 ;  /* 0x0000000007047224 */ /* 0x000fc800078e0205 */
[----:B0-----:R-:W-:-:S05]  /*00e0*/  IMAD.WIDE R2, R4, 0x4, R2 ;  /* 0x0000000404027825 */ /* 0x001fca00078e0202 */
[----:B-1----:R0:W-:Y:S01]  /*00f0*/  STG.E desc[UR4][R2.64], RZ ;  /* 0x000000ff02007986 */ /* 0x0021e2000c101904 */
[----:B------:R-:W-:Y:S05]  /*0100*/  @!P0 EXIT ;  /* 0x000000000000894d */ /* 0x000fea0003800000 */
[C---:B------:R-:W-:Y:S01]  /*0110*/  ISETP.GE.U32.AND P1, PT, R0.reuse, 0x10, PT ;  /* 0x000000100000780c */ /* 0x040fe20003f26070 */
[----:B------:R-:W-:Y:S01]  /*0120*/  HFMA2 R6, -RZ, RZ, 0, 0 ;  /* 0x00000000ff067431 */ /* 0x000fe200000001ff */
[C---:B------:R-:W-:Y:S01]  /*0130*/  LOP3.LUT R20, R0.reuse, 0xf, RZ, 0xc0, !PT ;  /* 0x0000000f00147812 */ /* 0x040fe200078ec0ff */
[----:B------:R-:W-:Y:S01]  /*0140*/  IMAD R9, R0, R0, RZ ;  /* 0x0000000000097224 */ /* 0x000fe200078e02ff */
[----:B------:R-:W-:Y:S02]  /*0150*/  MOV R11, RZ ;  /* 0x000000ff000b7202 */ /* 0x000fe40000000f00 */
[----:B------:R-:W-:-:S07]  /*0160*/  ISETP.NE.AND P0, PT, R20, RZ, PT ;  /* 0x000000ff1400720c */ /* 0x000fce0003f05270 */
[----:B------:R-:W-:Y:S06]  /*0170*/  @!P1 BRA `(.L_x_0) ;  /* 0x0000000400289947 */ /* 0x000fec0003800000 */
[----:B------:R-:W-:Y:S01]  /*0180*/  LOP3.LUT R6, R0, 0x7ffffff0, RZ, 0xc0, !PT ;  /* 0x7ffffff000067812 */ /* 0x000fe200078ec0ff */
[----:B------:R-:W1:Y:S01]  /*0190*/  LDCU UR6, c[0x0][0x394] ;  /* 0x00007280ff0677ac */ /* 0x000e620008000800 */
[----:B------:R-:W-:Y:S02]  /*01a0*/  MOV R11, RZ ;  /* 0x000000ff000b7202 */ /* 0x000fe40000000f00 */
[----:B------:R-:W-:Y:S02]  /*01b0*/  MOV R10, R4 ;  /* 0x00000004000a7202 */ /* 0x000fe40000000f00 */
[----:B------:R-:W-:-:S07]  /*01c0*/  IADD3 R8, PT, PT, -R6, RZ, RZ ;  /* 0x000000ff06087210 */ /* 0x000fce0007ffe1ff */
.L_x_1:
[----:B------:R-:W2:Y:S02]  /*01d0*/  LDC.64 R12, c[0x0][0x380] ;  /* 0x0000e000ff0c7b82 */ /* 0x000ea40000000a00 */
[----:B--2---:R-:W-:-:S05]  /*01e0*/  IMAD.WIDE R12, R10, 0x4, R12 ;  /* 0x000000040a0c7825 */ /* 0x004fca00078e020c */
[----:B------:R-:W1:Y:S02]  /*01f0*/  LDG.E R14, desc[UR4][R12.64] ;  /* 0x000000040c0e7981 */ /* 0x000e64000c1e1900 */
[----:B-1-3--:R-:W-:Y:S01]  /*0200*/  FFMA R11, R14, UR6, R11 ;  /* 0x000000060e0b7c23 */ /* 0x00afe2000800000b */
[----:B------:R-:W-:-:S04]  /*0210*/  IMAD.WIDE R14, R9, 0x4, R12 ;  /* 0x00000004090e7825 */ /* 0x000fc800078e020c */
[----:B------:R1:W-:Y:S04]  /*0220*/  STG.E desc[UR4][R2.64], R11 ;  /* 0x0000000b02007986 */ /* 0x0003e8000c101904 */
[----:B------:R-:W2:Y:S02]  /*0230*/  LDG.E R16, desc[UR4][R14.64] ;  /* 0x000000040e107981 */ /* 0x000ea4000c1e1900 */
[----:B--2---:R-:W-:Y:S01]  /*0240*/  FFMA R21, R16, UR6, R11 ;  /* 0x0000000610157c23 */ /* 0x004fe2000800000b */
[----:B------:R-:W-:-:S04]  /*0250*/  IMAD.WIDE R16, R9, 0x4, R14 ;  /* 0x0000000409107825 */ /* 0x000fc800078e020e */
[----:B------:R2:W-:Y:S04]  /*0260*/  STG.E desc[UR4][R2.64], R21 ;  /* 0x0000001502007986 */ /* 0x0005e8000c101904 */
[----:B------:R-:W3:Y:S02]  /*0270*/  LDG.E R18, desc[UR4][R16.64] ;  /* 0x0000000410127981 */ /* 0x000ee4000c1e1900 */
[----:B---3--:R-:W-:Y:S01]  /*0280*/  FFMA R23, R18, UR6, R21 ;  /* 0x0000000612177c23 */ /* 0x008fe20008000015 */
[----:B------:R-:W-:-:S04]  /*0290*/  IMAD.WIDE R18, R9, 0x4, R16 ;  /* 0x0000000409127825 */ /* 0x000fc800078e0210 */
[----:B------:R3:W-:Y:S04]  /*02a0*/  STG.E desc[UR4][R2.64], R23 ;  /* 0x0000001702007986 */ /* 0x0007e8000c101904 */
[----:B------:R-:W4:Y:S02]  /*02b0*/  LDG.E R12, desc[UR4][R18.64] ;  /* 0x00000004120c7981 */ /* 0x000f24000c1e1900 */
[----:B----4-:R-:W-:Y:S01]  /*02c0*/  FFMA R25, R12, UR6, R23 ;  /* 0x000000060c197c23 */ /* 0x010fe20008000017 */
[----:B------:R-:W-:-:S04]  /*02d0*/  IMAD.WIDE R12, R9, 0x4, R18 ;  /* 0x00000004090c7825 */ /* 0x000fc800078e0212 */
[----:B------:R4:W-:Y:S04]  /*02e0*/  STG.E desc[UR4][R2.64], R25 ;  /* 0x0000001902007986 */ /* 0x0009e8000c101904 */
[----:B------:R-:W1:Y:S02]  /*02f0*/  LDG.E R14, desc[UR4][R12.64] ;  /* 0x000000040c0e7981 */ /* 0x000e64000c1e1900 */
[----:B-1----:R-:W-:Y:S01]  /*0300*/  FFMA R11, R14, UR6, R25 ;  /* 0x000000060e0b7c23 */ /* 0x002fe20008000019 */
        /* <DEDUP_REMOVED lines=17> */
[----:B------:R-:W-:Y:S04]  /*0420*/  STG.E desc[UR4][R2.64], R11 ;  /* 0x0000000b02007986 */ /* 0x000fe8000c101904 */
        /* <DEDUP_REMOVED lines=20> */
[----:B------:R-:W2:Y:S01]  /*0570*/  LDG.E R18, desc[UR4][R16.64] ;  /* 0x0000000410127981 */ /* 0x000ea2000c1e1900 */
[----:B------:R-:W-:Y:S01]  /*0580*/  IADD3 R8, PT, PT, R8, 0x10, RZ ;  /* 0x0000001008087810 */ /* 0x000fe20007ffe0ff */
[----:B--2---:R-:W-:Y:S01]  /*0590*/  FFMA R23, R18, UR6, R21 ;  /* 0x0000000612177c23 */ /* 0x004fe20008000015 */
[----:B------:R-:W-:-:S04]  /*05a0*/  IMAD.WIDE R18, R9, 0x4, R16 ;  /* 0x0000000409127825 */ /* 0x000fc800078e0210 */
[----:B------:R3:W-:Y:S04]  /*05b0*/  STG.E desc[UR4][R2.64], R23 ;  /* 0x0000001702007986 */ /* 0x0007e8000c101904 */
[----:B------:R-:W2:Y:S01]  /*05c0*/  LDG.E R18, desc[UR4][R18.64] ;  /* 0x0000000412127981 */ /* 0x000ea2000c1e1900 */
[----:B------:R-:W-:Y:S02]  /*05d0*/  ISETP.NE.AND P1, PT, R8, RZ, PT ;  /* 0x000000ff0800720c */ /* 0x000fe40003f25270 */
[----:B------:R-:W-:Y:S01]  /*05e0*/  LEA R10, R9, R10, 0x4 ;  /* 0x0000000a090a7211 */ /* 0x000fe200078e20ff */
[----:B--2---:R-:W-:-:S05]  /*05f0*/  FFMA R11, R18, UR6, R23 ;  /* 0x00000006120b7c23 */ /* 0x004fca0008000017 */
[----:B------:R3:W-:Y:S05]  /*0600*/  STG.E desc[UR4][R2.64], R11 ;  /* 0x0000000b02007986 */ /* 0x0007ea000c101904 */
[----:B------:R-:W-:Y:S05]  /*0610*/  @P1 BRA `(.L_x_1) ;  /* 0xfffffff800ec1947 */ /* 0x000fea000383ffff */
.L_x_0:
[----:B------:R-:W-:Y:S05]  /*0620*/  @!P0 EXIT ;  /* 0x000000000000894d */ /* 0x000fea0003800000 */
[----:B------:R-:W-:Y:S02]  /*0630*/  ISETP.GE.U32.AND P0, PT, R20, 0x8, PT ;  /* 0x000000081400780c */ /* 0x000fe40003f06070 */
[----:B---3--:R-:W-:-:S04]  /*0640*/  LOP3.LUT R21, R0, 0x7, RZ, 0xc0, !PT ;  /* 0x0000000700157812 */ /* 0x008fc800078ec0ff */
[----:B------:R-:W-:-:S07]  /*0650*/  ISETP.NE.AND P1, PT, R21, RZ, PT ;  /* 0x000000ff1500720c */ /* 0x000fce0003f25270 */
[----:B------:R-:W-:Y:S06]  /*0660*/  @!P0 BRA `(.L_x_2) ;  /* 0x0000000000908947 */ /* 0x000fec0003800000 */
[----:B------:R-:W1:Y:S01]  /*0670*/  LDC.64 R12, c[0x0][0x380] ;  /* 0x0000e000ff0c7b82 */ /* 0x000e620000000a00 */
[----:B------:R-:W-:Y:S01]  /*0680*/  IMAD R15, R9, R6, R4 ;  /* 0x00000006090f7224 */ /* 0x000fe200078e0204 */
[----:B------:R-:W2:Y:S03]  /*0690*/  LDCU UR6, c[0x0][0x394] ;  /* 0x00007280ff0677ac */ /* 0x000ea60008000800 */
[----:B-1----:R-:W-:-:S05]  /*06a0*/  IMAD.WIDE R12, R15, 0x4, R12 ;  /* 0x000000040f0c7825 */ /* 0x002fca00078e020c */
[----:B------:R-:W2:Y:S02]  /*06b0*/  LDG.E R8, desc[UR4][R12.64] ;  /* 0x000000040c087981 */ /* 0x000ea4000c1e1900 */
[----:B--2---:R-:W-:Y:S01]  /*06c0*/  FFMA R17, R8, UR6, R11 ;  /* 0x0000000608117c23 */ /* 0x004fe2000800000b */
[----:B------:R-:W-:-:S04]  /*06d0*/  IMAD.WIDE R10, R9, 0x4, R12 ;  /* 0x00000004090a7825 */ /* 0x000fc800078e020c */
[----:B------:R1:W-:Y:S04]  /*06e0*/  STG.E desc[UR4][R2.64], R17 ;  /* 0x0000001102007986 */ /* 0x0003e8000c101904 */
[----:B------:R-:W2:Y:S01]  /*06f0*/  LDG.E R8, desc[UR4][R10.64] ;  /* 0x000000040a087981 */ /* 0x000ea2000c1e1900 */
[----:B------:R-:W-:-:S04]  /*0700*/  IMAD.WIDE R14, R9, 0x4, R10 ;  /* 0x00000004090e7825 */ /* 0x000fc800078e020a */
[----:B--2---:R-:W-:-:S05]  /*0710*/  FFMA R19, R8, UR6, R17 ;  /* 0x0000000608137c23 */ /* 0x004fca0008000011 */
[----:B------:R2:W-:Y:S04]  /*0720*/  STG.E desc[UR4][R2.64], R19 ;  /* 0x0000001302007986 */ /* 0x0005e8000c101904 */
[----:B------:R-:W3:Y:S01]  /*0730*/  LDG.E R8, desc[UR4][R14.64] ;  /* 0x000000040e087981 */ /* 0x000ee2000c1e1900 */
[----:B------:R-:W-:-:S04]  /*0740*/  IMAD.WIDE R12, R9, 0x4, R14 ;  /* 0x00000004090c7825 */ /* 0x000fc800078e020e */
[----:B---3--:R-:W-:-:S05]  /*0750*/  FFMA R23, R8, UR6, R19 ;  /* 0x0000000608177c23 */ /* 0x008fca0008000013 */
[----:B------:R3:W-:Y:S04]  /*0760*/  STG.E desc[UR4][R2.64], R23 ;  /* 0x0000001702007986 */ /* 0x0007e8000c101904 */
[----:B------:R-:W4:Y:S01]  /*0770*/  LDG.E R8, desc[UR4][R12.64] ;  /* 0x000000040c087981 */ /* 0x000f22000c1e1900 */
[----:B-1----:R-:W-:-:S04]  /*0780*/  IMAD.WIDE R16, R9, 0x4, R12 ;  /* 0x0000000409107825 */ /* 0x002fc800078e020c */
[----:B----4-:R-:W-:-:S05]  /*0790*/  FFMA R25, R8, UR6, R23 ;  /* 0x0000000608197c23 */ /* 0x010fca0008000017 */
[----:B------:R1:W-:Y:S04]  /*07a0*/  STG.E desc[UR4][R2.64], R25 ;  /* 0x0000001902007986 */ /* 0x0003e8000c101904 */
[----:B------:R-:W4:Y:S01]  /*07b0*/  LDG.E R8, desc[UR4][R16.64] ;  /* 0x0000000410087981 */ /* 0x000f22000c1e1900 */
[----:B--2---:R-:W-:-:S04]  /*07c0*/  IMAD.WIDE R18, R9, 0x4, R16 ;  /* 0x0000000409127825 */ /* 0x004fc800078e0210 */
[----:B----4-:R-:W-:-:S05]  /*07d0*/  FFMA R27, R8, UR6, R25 ;  /* 0x00000006081b7c23 */ /* 0x010fca0008000019 */
        /* <DEDUP_REMOVED lines=9> */
[----:B------:R-:W2:Y:S01]  /*0870*/  LDG.E R12, desc[UR4][R12.64] ;  /* 0x000000040c0c7981 */ /* 0x000ea2000c1e1900 */
[----:B------:R-:W-:Y:S01]  /*0880*/  IADD3 R6, PT, PT, R6, 0x8, RZ ;  /* 0x0000000806067810 */ /* 0x000fe20007ffe0ff */
[----:B--2---:R-:W-:-:S05]  /*0890*/  FFMA R11, R12, UR6, R23 ;  /* 0x000000060c0b7c23 */ /* 0x004fca0008000017 */
[----:B------:R1:W-:Y:S02]  /*08a0*/  STG.E desc[UR4][R2.64], R11 ;  /* 0x0000000b02007986 */ /* 0x0003e4000c101904 */
.L_x_2:
[----:B------:R-:W-:Y:S05]  /*08b0*/  @!P1 EXIT ;  /* 0x000000000000994d */ /* 0x000fea0003800000 */
[----:B------:R-:W-:Y:S02]  /*08c0*/  ISETP.GE.U32.AND P0, PT, R21, 0x4, PT ;  /* 0x000000041500780c */ /* 0x000fe40003f06070 */
[----:B------:R-:W-:-:S04]  /*08d0*/  LOP3.LUT R8, R0, 0x3, RZ, 0xc0, !PT ;  /* 0x0000000300087812 */ /* 0x000fc800078ec0ff */
[----:B------:R-:W-:-:S07]  /*08e0*/  ISETP.NE.AND P1, PT, R8, RZ, PT ;  /* 0x000000ff0800720c */ /* 0x000fce0003f25270 */
[----:B------:R-:W-:Y:S06]  /*08f0*/  @!P0 BRA `(.L_x_3) ;  /* 0x0000000000508947 */ /* 0x000fec0003800000 */
[----:B------:R-:W2:Y:S01]  /*0900*/  LDC.64 R12, c[0x0][0x380] ;  /* 0x0000e000ff0c7b82 */ /* 0x000ea20000000a00 */
[----:B------:R-:W-:Y:S01]  /*0910*/  IMAD R15, R9, R6, R4 ;  /* 0x00000006090f7224 */ /* 0x000fe200078e0204 */
[----:B------:R-:W3:Y:S03]  /*0920*/  LDCU UR6, c[0x0][0x394] ;  /* 0x00007280ff0677ac */ /* 0x000ee60008000800 */
[----:B--2---:R-:W-:-:S05]  /*0930*/  IMAD.WIDE R12, R15, 0x4, R12 ;  /* 0x000000040f0c7825 */ /* 0x004fca00078e020c */
[----:B------:R-:W3:Y:S01]  /*0940*/  LDG.E R4, desc[UR4][R12.64] ;  /* 0x000000040c047981 */ /* 0x000ee2000c1e1900 */
[----:B------:R-:W-:-:S04]  /*0950*/  IMAD.WIDE R14, R9, 0x4, R12 ;  /* 0x00000004090e7825 */ /* 0x000fc800078e020c */
[----:B---3--:R-:W-:-:S05]  /*0960*/  FFMA R19, R4, UR6, R11 ;  /* 0x0000000604137c23 */ /* 0x008fca000800000b */
[----:B------:R2:W-:Y:S04]  /*0970*/  STG.E desc[UR4][R2.64], R19 ;  /* 0x0000001302007986 */ /* 0x0005e8000c101904 */
[----:B------:R-:W3:Y:S01]  /*0980*/  LDG.E R4, desc[UR4][R14.64] ;  /* 0x000000040e047981 */ /* 0x000ee2000c1e1900 */
[----:B------:R-:W-:-:S04]  /*0990*/  IMAD.WIDE R16, R9, 0x4, R14 ;  /* 0x0000000409107825 */ /* 0x000fc800078e020e */
[----:B---3--:R-:W-:-:S05]  /*09a0*/  FFMA R21, R4, UR6, R19 ;  /* 0x0000000604157c23 */ /* 0x008fca0008000013 */
[----:B------:R2:W-:Y:S04]  /*09b0*/  STG.E desc[UR4][R2.64], R21 ;  /* 0x0000001502007986 */ /* 0x0005e8000c101904 */
[----:B------:R-:W1:Y:S01]  /*09c0*/  LDG.E R4, desc[UR4][R16.64] ;  /* 0x0000000410047981 */ /* 0x000e62000c1e1900 */
[----:B------:R-:W-:-:S04]  /*09d0*/  IMAD.WIDE R12, R9, 0x4, R16 ;  /* 0x00000004090c7825 */ /* 0x000fc800078e0210 */
[----:B-1----:R-:W-:-:S05]  /*09e0*/  FFMA R23, R4, UR6, R21 ;  /* 0x0000000604177c23 */ /* 0x002fca0008000015 */
[----:B------:R2:W-:Y:S04]  /*09f0*/  STG.E desc[UR4][R2.64], R23 ;  /* 0x0000001702007986 */ /* 0x0005e8000c101904 */
[----:B------:R-:W3:Y:S01]  /*0a00*/  LDG.E R12, desc[UR4][R12.64] ;  /* 0x000000040c0c7981 */ /* 0x000ee2000c1e1900 */
[----:B------:R-:W-:Y:S01]  /*0a10*/  IADD3 R6, PT, PT, R6, 0x4, RZ ;  /* 0x0000000406067810 */ /* 0x000fe20007ffe0ff */
[----:B---3--:R-:W-:-:S05]  /*0a20*/  FFMA R11, R12, UR6, R23 ;  /* 0x000000060c0b7c23 */ /* 0x008fca0008000017 */
[----:B------:R2:W-:Y:S02]  /*0a30*/  STG.E desc[UR4][R2.64], R11 ;  /* 0x0000000b02007986 */ /* 0x0005e4000c101904 */
.L_x_3:
[----:B------:R-:W-:Y:S05]  /*0a40*/  @!P1 EXIT ;  /* 0x000000000000994d */ /* 0x000fea0003800000 */
[----:B------:R-:W3:Y:S01]  /*0a50*/  LDC.64 R12, c[0x0][0x380] ;  /* 0x0000e000ff0c7b82 */ /* 0x000ee20000000a00 */
[-C--:B------:R-:W-:Y:S01]  /*0a60*/  IMAD R6, R6, R0.reuse, R7 ;  /* 0x0000000006067224 */ /* 0x080fe200078e0207 */
[----:B------:R-:W-:Y:S01]  /*0a70*/  IADD3 R8, PT, PT, -R8, RZ, RZ ;  /* 0x000000ff08087210 */ /* 0x000fe20007ffe1ff */
[----:B------:R-:W4:Y:S02]  /*0a80*/  LDCU UR6, c[0x0][0x394] ;  /* 0x00007280ff0677ac */ /* 0x000f240008000800 */
[----:B------:R-:W-:-:S07]  /*0a90*/  IMAD R0, R6, R0, R5 ;  /* 0x0000000006007224 */ /* 0x000fce00078e0205 */
.L_x_4:
[----:B---3--:R-:W-:-:S06]  /*0aa0*/  IMAD.WIDE R4, R0, 0x4, R12 ;  /* 0x0000000400047825 */ /* 0x008fcc00078e020c */
[----:B-1----:R-:W1:Y:S01]  /*0ab0*/  LDG.E R4, desc[UR4][R4.64] ;  /* 0x0000000404047981 */ /* 0x002e62000c1e1900 */
[----:B------:R-:W-:Y:S02]  /*0ac0*/  IADD3 R8, PT, PT, R8, 0x1, RZ ;  /* 0x0000000108087810 */ /* 0x000fe40007ffe0ff */
[----:B------:R-:W-:Y:S02]  /*0ad0*/  IADD3 R0, PT, PT, R9, R0, RZ ;  /* 0x0000000009007210 */ /* 0x000fe40007ffe0ff */
[----:B------:R-:W-:Y:S01]  /*0ae0*/  ISETP.NE.AND P0, PT, R8, RZ, PT ;  /* 0x000000ff0800720c */ /* 0x000fe20003f05270 */
[----:B-12-4-:R-:W-:-:S05]  /*0af0*/  FFMA R11, R4, UR6, R11 ;  /* 0x00000006040b7c23 */ /* 0x016fca000800000b */
[----:B------:R1:W-:Y:S07]  /*0b00*/  STG.E desc[UR4][R2.64], R11 ;  /* 0x0000000b02007986 */ /* 0x0003ee000c101904 */
[----:B------:R-:W-:Y:S05]  /*0b10*/  @P0 BRA `(.L_x_4) ;  /* 0xfffffffc00e00947 */ /* 0x000fea000383ffff */
[----:B------:R-:W-:Y:S05]  /*0b20*/  EXIT ;  /* 0x000000000000794d */ /* 0x000fea0003800000 */
.L_x_5:
[----:B------:R-:W-:-:S00]  /*0b30*/  BRA `(.L_x_5) ;  /* 0xfffffffc00fc7947 */ /* 0x000fc0000383ffff */
[----:B------:R-:W-:-:S00]  /*0b40*/  NOP ;  /* 0x0000000000007918 */ /* 0x000fc00000000000 */
        /* <DEDUP_REMOVED lines=11> */
.L_x_22:


//--------------------- .text._Z6rotatePfS_iff    --------------------------
	.section	.text._Z6rotatePfS_iff,"ax",@progbits
	.align	128
        .global         _Z6rotatePfS_iff
        .type           _Z6rotatePfS_iff,@function
        .size           _Z6rotatePfS_iff,(.L_x_21 - _Z6rotatePfS_iff)
        .other          _Z6rotatePfS_iff,@"STO_CUDA_ENTRY STV_DEFAULT"
_Z6rotatePfS_iff:
.text._Z6rotatePfS_iff:
[----:B------:R-:W0:Y:S01]  /*0000*/  LDC R1, c[0x0][0x37c] ;  /* 0x0000df00ff017b82 */ /* 0x000e220000000800 */
[----:B------:R-:W1:Y:S01]  /*0010*/  MUFU.RCP64H R3, 180 ;  /* 0x4066800000037908 */ /* 0x000e620000001800 */
[----:B------:R-:W-:Y:S01]  /*0020*/  IMAD.MOV.U32 R6, RZ, RZ, 0x0 ;  /* 0x00000000ff067424 */ /* 0x000fe200078e00ff */
[----:B------:R-:W2:Y:S01]  /*0030*/  LDCU UR4, c[0x0][0x398] ;  /* 0x00007300ff0477ac */ /* 0x000ea20008000800 */
[----:B------:R-:W-:Y:S01]  /*0040*/  IMAD.MOV.U32 R7, RZ, RZ, 0x40668000 ;  /* 0x40668000ff077424 */ /* 0x000fe200078e00ff */
[----:B------:R-:W3:Y:S01]  /*0050*/  S2R R0, SR_TID.Y ;  /* 0x0000000000007919 */ /* 0x000ee20000002200 */
[----:B------:R-:W-:Y:S01]  /*0060*/  IMAD.MOV.U32 R2, RZ, RZ, 0x1 ;  /* 0x00000001ff027424 */ /* 0x000fe200078e00ff */
[----:B------:R-:W-:Y:S01]  /*0070*/  UMOV UR5, 0x400921fb ;  /* 0x400921fb00057882 */ /* 0x000fe20000000000 */
[----:B------:R-:W4:Y:S01]  /*0080*/  LDC R11, c[0x0][0x360] ;  /* 0x0000d800ff0b7b82 */ /* 0x000f220000000800 */
[----:B------:R-:W5:Y:S01]  /*0090*/  S2R R12, SR_TID.Z ;  /* 0x00000000000c7919 */ /* 0x000f620000002300 */
[----:B------:R-:W4:Y:S01]  /*00a0*/  LDCU UR7, c[0x0][0x390] ;  /* 0x00007200ff0777ac */ /* 0x000f220008000800 */
[----:B0-----:R-:W-:Y:S01]  /*00b0*/  VIADD R1, R1, 0xffffffe0 ;  /* 0xffffffe001017836 */ /* 0x001fe20000000000 */
[----:B------:R-:W4:Y:S04]  /*00c0*/  S2R R10, SR_TID.X ;  /* 0x00000000000a7919 */ /* 0x000f280000002100 */
[----:B------:R-:W3:Y:S01]  /*00d0*/  LDC R13, c[0x0][0x364] ;  /* 0x0000d900ff0d7b82 */ /* 0x000ee20000000800 */
[----:B-1----:R-:W-:Y:S01]  /*00e0*/  DFMA R4, R2, -R6, 1 ;  /* 0x3ff000000204742b */ /* 0x002fe20000000806 */
[----:B--2---:R-:W0:Y:S01]  /*00f0*/  F2F.F64.F32 R8, UR4 ;  /* 0x0000000400087d10 */ /* 0x004e220008201800 */
[----:B------:R-:W-:-:S05]  /*0100*/  UMOV UR4, 0x53c8d4f1 ;  /* 0x53c8d4f100047882 */ /* 0x000fca0000000000 */
[----:B------:R-:W-:Y:S01]  /*0110*/  S2UR UR6, SR_CTAID.Z ;  /* 0x00000000000679c3 */ /* 0x000fe20000002700 */
[----:B------:R-:W-:-:S07]  /*0120*/  DFMA R4, R4, R4, R4 ;  /* 0x000000040404722b */ /* 0x000fce0000000004 */
[----:B------:R-:W5:Y:S01]  /*0130*/  LDC R15, c[0x0][0x368] ;  /* 0x0000da00ff0f7b82 */ /* 0x000f620000000800 */
[----:B------:R-:W-:Y:S02]  /*0140*/  DFMA R4, R2, R4, R2 ;  /* 0x000000040204722b */ /* 0x000fe40000000002 */
[----:B0-----:R-:W-:-:S05]  /*0150*/  DMUL R8, R8, UR4 ;  /* 0x0000000408087c28 */ /* 0x001fca0008000000 */
[----:B------:R-:W3:Y:S01]  /*0160*/  S2UR UR5, SR_CTAID.Y ;  /* 0x00000000000579c3 */ /* 0x000ee20000002600 */
[----:B------:R-:W-:-:S04]  /*0170*/  DFMA R2, R4, -R6, 1 ;  /* 0x3ff000000402742b */ /* 0x000fc80000000806 */
[----:B------:R-:W-:-:S03]  /*0180*/  FSETP.GEU.AND P1, PT, |R9|, 6.5827683646048100446e-37, PT ;  /* 0x036000000900780b */ /* 0x000fc60003f2e200 */
[----:B------:R-:W4:Y:S01]  /*0190*/  S2UR UR4, SR_CTAID.X ;  /* 0x00000000000479c3 */ /* 0x000f220000002500 */
[----:B------:R-:W-:-:S08]  /*01a0*/  DFMA R2, R4, R2, R4 ;  /* 0x000000020402722b */ /* 0x000fd00000000004 */
[----:B------:R-:W-:Y:S01]  /*01b0*/  DMUL R4, R8, R2 ;  /* 0x0000000208047228 */ /* 0x000fe20000000000 */
[----:B---3--:R-:W-:-:S07]  /*01c0*/  IMAD R0, R13, UR5, R0 ;  /* 0x000000050d007c24 */ /* 0x008fce000f8e0200 */
[----:B------:R-:W-:-:S08]  /*01d0*/  DFMA R6, R4, -180, R8 ;  /* 0xc06680000406782b */ /* 0x000fd00000000008 */
[----:B------:R-:W-:Y:S01]  /*01e0*/  DFMA R2, R2, R6, R4 ;  /* 0x000000060202722b */ /* 0x000fe20000000004 */
[----:B-----5:R-:W-:Y:S02]  /*01f0*/  IMAD R5, R15, UR6, R12 ;  /* 0x000000060f057c24 */ /* 0x020fe4000f8e020c */
[----:B----4-:R-:W-:Y:S02]  /*0200*/  IMAD R7, R11, UR4, R10 ;  /* 0x000000040b077c24 */ /* 0x010fe4000f8e020a */
[----:B------:R-:W-:-:S05]  /*0210*/  IMAD R6, R5, UR7, R0 ;  /* 0x0000000705067c24 */ /* 0x000fca000f8e0200 */
[----:B------:R-:W-:Y:S01]  /*0220*/  FFMA R4, RZ, 3.6015625, R3 ;  /* 0x40668000ff047823 */ /* 0x000fe20000000003 */
[----:B------:R-:W-:-:S04]  /*0230*/  IMAD R6, R6, UR7, R7 ;  /* 0x0000000706067c24 */ /* 0x000fc8000f8e0207 */
[----:B------:R-:W-:-:S13]  /*0240*/  FSETP.GT.AND P0, PT, |R4|, 1.469367938527859385e-39, PT ;  /* 0x001000000400780b */ /* 0x000fda0003f04200 */
[----:B------:R-:W-:Y:S05]  /*0250*/  @P0 BRA P1, `(.L_x_6) ;  /* 0x0000000000100947 */ /* 0x000fea0000800000 */
[----:B------:R-:W-:-:S07]  /*0260*/  MOV R4, 0x280 ;  /* 0x0000028000047802 */ /* 0x000fce0000000f00 */
[----:B------:R-:W-:Y:S05]  /*0270*/  CALL.REL.NOINC `($__internal_0_$__cuda_sm20_div_rn_f64_full) ;  /* 0x0000001400747944 */ /* 0x000fea0003c00000 */
[----:B------:R-:W-:Y:S02]  /*0280*/  IMAD.MOV.U32 R2, RZ, RZ, R12 ;  /* 0x000000ffff027224 */ /* 0x000fe400078e000c */
[----:B------:R-:W-:-:S07]  /*0290*/  IMAD.MOV.U32 R3, RZ, RZ, R13 ;  /* 0x000000ffff037224 */ /* 0x000fce00078e000d */
.L_x_6:
[----:B------:R-:W0:Y:S01]  /*02a0*/  F2F.F32.F64 R9, R2 ;  /* 0x0000000200097310 */ /* 0x000e220000301000 */
[----:B------:R-:W1:Y:S01]  /*02b0*/  LDCU UR10, c[0x0][0x390] ;  /* 0x00007200ff0a77ac */ /* 0x000e620008000800 */
[----:B------:R-:W2:Y:S01]  /*02c0*/  LDCU.64 UR6, c[0x0][0x358] ;  /* 0x00006b00ff0677ac */ /* 0x000ea20008000a00 */
[C---:B0-----:R-:W-:Y:S01]  /*02d0*/  FMUL R4, R9.reuse, 0.63661974668502807617 ;  /* 0x3f22f98309047820 */ /* 0x041fe20000400000 */
[----:B------:R-:W-:Y:S02]  /*02e0*/  FSETP.GE.AND P0, PT, |R9|, 105615, PT ;  /* 0x47ce47800900780b */ /* 0x000fe40003f06200 */
[----:B-1----:R-:W-:-:S03]  /*02f0*/  I2FP.F32.S32 R16, UR10 ;  /* 0x0000000a00107c45 */ /* 0x002fc60008201400 */
[----:B------:R-:W0:Y:S02]  /*0300*/  F2I.NTZ R4, R4 ;  /* 0x0000000400047305 */ /* 0x000e240000203100 */
[----:B0-----:R-:W-:-:S05]  /*0310*/  I2FP.F32.S32 R8, R4 ;  /* 0x0000000400087245 */ /* 0x001fca0000201400 */
[----:B------:R-:W-:-:S04]  /*0320*/  FFMA R11, R8, -1.5707962512969970703, R9 ;  /* 0xbfc90fda080b7823 */ /* 0x000fc80000000009 */
[----:B------:R-:W-:Y:S01]  /*0330*/  FFMA R13, R8, -7.5497894158615963534e-08, R11 ;  /* 0xb3a22168080d7823 */ /* 0x000fe2000000000b */
[----:B------:R-:W-:-:S03]  /*0340*/  I2FP.F32.U32 R11, R0 ;  /* 0x00000000000b7245 */ /* 0x000fc60000201000 */
[----:B------:R-:W-:Y:S02]  /*0350*/  FFMA R8, R8, -5.3903029534742383927e-15, R13 ;  /* 0xa7c234c508087823 */ /* 0x000fe4000000000d */
[----:B------:R-:W-:Y:S01]  /*0360*/  FFMA R10, R16, -0.5, R11 ;  /* 0xbf000000100a7823 */ /* 0x000fe2000000000b */
[----:B------:R-:W-:Y:S02]  /*0370*/  IMAD.MOV.U32 R11, RZ, RZ, R4 ;  /* 0x000000ffff0b7224 */ /* 0x000fe400078e0004 */
[----:B------:R-:W-:Y:S01]  /*0380*/  IMAD.MOV.U32 R0, RZ, RZ, R8 ;  /* 0x000000ffff007224 */ /* 0x000fe200078e0008 */
[----:B--2---:R-:W-:Y:S06]  /*0390*/  @!P0 BRA `(.L_x_7) ;  /* 0x0000000000dc8947 */ /* 0x004fec0003800000 */
[----:B------:R-:W-:-:S13]  /*03a0*/  FSETP.NEU.AND P0, PT, |R9|, +INF , PT ;  /* 0x7f8000000900780b */ /* 0x000fda0003f0d200 */
[----:B------:R-:W-:Y:S01]  /*03b0*/  @!P0 FMUL R0, RZ, R9 ;  /* 0x00000009ff008220 */ /* 0x000fe20000400000 */
[----:B------:R-:W-:Y:S01]  /*03c0*/  @!P0 IMAD.MOV.U32 R4, RZ, RZ, RZ ;  /* 0x000000ffff048224 */ /* 0x000fe200078e00ff */
[----:B------:R-:W-:Y:S06]  /*03d0*/  @!P0 BRA `(.L_x_7) ;  /* 0x0000000000cc8947 */ /* 0x000fec0003800000 */
[----:B------:R-:W-:Y:S01]  /*03e0*/  IMAD.SHL.U32 R2, R9, 0x100, RZ ;  /* 0x0000010009027824 */ /* 0x000fe200078e00ff */
[----:B------:R-:W0:Y:S01]  /*03f0*/  LDCU.64 UR8, c[0x4][URZ] ;  /* 0x01000000ff0877ac */ /* 0x000e220008000a00 */
[----:B------:R-:W-:Y:S02]  /*0400*/  IMAD.MOV.U32 R12, RZ, RZ, RZ ;  /* 0x000000ffff0c7224 */ /* 0x000fe400078e00ff */
[----:B------:R-:W-:Y:S01]  /*0410*/  IMAD.MOV.U32 R17, RZ, RZ, RZ ;  /* 0x000000ffff117224 */ /* 0x000fe200078e00ff */
[----:B------:R-:W-:Y:S01]  /*0420*/  LOP3.LUT R19, R2, 0x80000000, RZ, 0xfc, !PT ;  /* 0x8000000002137812 */ /* 0x000fe200078efcff */
[----:B------:R-:W-:Y:S01]  /*0430*/  IMAD.MOV.U32 R0, RZ, RZ, R1 ;  /* 0x000000ffff007224 */ /* 0x000fe200078e0001 */
[----:B------:R-:W-:-:S06]  /*0440*/  UMOV UR4, URZ ;  /* 0x000000ff00047c82 */ /* 0x000fcc0008000000 */
.L_x_8:
[----:B0-----:R-:W-:Y:S02]  /*0450*/  IMAD.U32 R14, RZ, RZ, UR8 ;  /* 0x00000008ff0e7e24 */ /* 0x001fe4000f8e00ff */
[----:B------:R-:W-:-:S05]  /*0460*/  IMAD.U32 R15, RZ, RZ, UR9 ;  /* 0x00000009ff0f7e24 */ /* 0x000fca000f8e00ff */
[----:B------:R-:W2:Y:S01]  /*0470*/  LDG.E.CONSTANT R2, desc[UR6][R14.64] ;  /* 0x000000060e027981 */ /* 0x000ea2000c1e9900 */
[----:B------:R-:W-:Y:S02]  /*0480*/  UIADD3 UR8, UP0, UPT, UR8, 0x4, URZ ;  /* 0x0000000408087890 */ /* 0x000fe4000ff1e0ff */
[----:B------:R-:W-:Y:S02]  /*0490*/  UIADD3 UR4, UPT, UPT, UR4, 0x1, URZ ;  /* 0x0000000104047890 */ /* 0x000fe4000fffe0ff */
[----:B------:R-:W-:Y:S02]  /*04a0*/  UIADD3.X UR9, UPT, UPT, URZ, UR9, URZ, UP0, !UPT ;  /* 0x00000009ff097290 */ /* 0x000fe400087fe4ff */
[----:B------:R-:W-:Y:S01]  /*04b0*/  UISETP.NE.AND UP0, UPT, UR4, 0x6, UPT ;  /* 0x000000060400788c */ /* 0x000fe2000bf05270 */
[----:B--2---:R-:W-:-:S03]  /*04c0*/  IMAD.WIDE.U32 R2, R2, R19, RZ ;  /* 0x0000001302027225 */ /* 0x004fc600078e00ff */
[----:B------:R-:W-:-:S05]  /*04d0*/  IADD3 R13, P0, PT, R2, R12, RZ ;  /* 0x0000000c020d7210 */ /* 0x000fca0007f1e0ff */
[----:B------:R0:W-:Y:S01]  /*04e0*/  STL [R0], R13 ;  /* 0x0000000d00007387 */ /* 0x0001e20000100800 */
[----:B------:R-:W-:Y:S02]  /*04f0*/  IMAD.X R12, R3, 0x1, R17, P0 ;  /* 0x00000001030c7824 */ /* 0x000fe400000e0611 */
[----:B0-----:R-:W-:Y:S01]  /*0500*/  VIADD R0, R0, 0x4 ;  /* 0x0000000400007836 */ /* 0x001fe20000000000 */
[----:B------:R-:W-:Y:S06]  /*0510*/  BRA.U UP0, `(.L_x_8) ;  /* 0xfffffffd00cc7547 */ /* 0x000fec000b83ffff */
[----:B------:R-:W-:Y:S01]  /*0520*/  SHF.R.U32.HI R4, RZ, 0x17, R9 ;  /* 0x00000017ff047819 */ /* 0x000fe20000011609 */
[----:B------:R0:W-:Y:S03]  /*0530*/  STL [R1+0x18], R12 ;  /* 0x0000180c01007387 */ /* 0x0001e60000100800 */
[C---:B------:R-:W-:Y:S02]  /*0540*/  LOP3.LUT R0, R4.reuse, 0xe0, RZ, 0xc0, !PT ;  /* 0x000000e004007812 */ /* 0x040fe400078ec0ff */
[----:B------:R-:W-:-:S03]  /*0550*/  LOP3.LUT P0, RZ, R4, 0x1f, RZ, 0xc0, !PT ;  /* 0x0000001f04ff7812 */ /* 0x000fc6000780c0ff */
[----:B------:R-:W-:-:S05]  /*0560*/  VIADD R0, R0, 0xffffff80 ;  /* 0xffffff8000007836 */ /* 0x000fca0000000000 */
[----:B------:R-:W-:-:S05]  /*0570*/  SHF.R.U32.HI R0, RZ, 0x5, R0 ;  /* 0x00000005ff007819 */ /* 0x000fca0000011600 */
[----:B------:R-:W-:-:S05]  /*0580*/  IMAD R13, R0, -0x4, R1 ;  /* 0xfffffffc000d7824 */ /* 0x000fca00078e0201 */
[----:B------:R-:W2:Y:S04]  /*0590*/  LDL R0, [R13+0x18] ;  /* 0x000018000d007983 */ /* 0x000ea80000100800 */
[----:B------:R-:W2:Y:S04]  /*05a0*/  LDL R3, [R13+0x14] ;  /* 0x000014000d037983 */ /* 0x000ea80000100800 */
[----:B------:R-:W3:Y:S01]  /*05b0*/  @P0 LDL R2, [R13+0x10] ;  /* 0x000010000d020983 */ /* 0x000ee20000100800 */
[----:B------:R-:W-:Y:S01]  /*05c0*/  LOP3.LUT R4, R4, 0x1f, RZ, 0xc0, !PT ;  /* 0x0000001f04047812 */ /* 0x000fe200078ec0ff */
[----:B------:R-:W-:Y:S01]  /*05d0*/  UMOV UR4, 0x54442d19 ;  /* 0x54442d1900047882 */ /* 0x000fe20000000000 */
[----:B------:R-:W-:-:S02]  /*05e0*/  UMOV UR5, 0x3bf921fb ;  /* 0x3bf921fb00057882 */ /* 0x000fc40000000000 */
[-C--:B--2---:R-:W-:Y:S02]  /*05f0*/  @P0 SHF.L.W.U32.HI R0, R3, R4.reuse, R0 ;  /* 0x0000000403000219 */ /* 0x084fe40000010e00 */
[----:B---3--:R-:W-:Y:S02]  /*0600*/  @P0 SHF.L.W.U32.HI R3, R2, R4, R3 ;  /* 0x0000000402030219 */ /* 0x008fe40000010e03 */
[----:B------:R-:W-:Y:S02]  /*0610*/  ISETP.GE.AND P0, PT, R9, RZ, PT ;  /* 0x000000ff0900720c */ /* 0x000fe40003f06270 */
[C---:B------:R-:W-:Y:S01]  /*0620*/  SHF.L.W.U32.HI R2, R3.reuse, 0x2, R0 ;  /* 0x0000000203027819 */ /* 0x040fe20000010e00 */
[----:B------:R-:W-:-:S03]  /*0630*/  IMAD.SHL.U32 R3, R3, 0x4, RZ ;  /* 0x0000000403037824 */ /* 0x000fc600078e00ff */
[----:B------:R-:W-:-:S04]  /*0640*/  SHF.R.S32.HI R4, RZ, 0x1f, R2 ;  /* 0x0000001fff047819 */ /* 0x000fc80000011402 */
[C---:B------:R-:W-:Y:S02]  /*0650*/  LOP3.LUT R14, R4.reuse, R3, RZ, 0x3c, !PT ;  /* 0x00000003040e7212 */ /* 0x040fe400078e3cff */
[----:B------:R-:W-:Y:S02]  /*0660*/  LOP3.LUT R15, R4, R2, RZ, 0x3c, !PT ;  /* 0x00000002040f7212 */ /* 0x000fe400078e3cff */
[----:B------:R-:W-:Y:S02]  /*0670*/  SHF.R.U32.HI R3, RZ, 0x1e, R0 ;  /* 0x0000001eff037819 */ /* 0x000fe40000011600 */
[C---:B------:R-:W-:Y:S02]  /*0680*/  LOP3.LUT R0, R2.reuse, R9, RZ, 0x3c, !PT ;  /* 0x0000000902007212 */ /* 0x040fe400078e3cff */
[----:B------:R-:W0:Y:S01]  /*0690*/  I2F.F64.S64 R14, R14 ;  /* 0x0000000e000e7312 */ /* 0x000e220000301c00 */
[----:B------:R-:W-:Y:S02]  /*06a0*/  LEA.HI R4, R2, R3, RZ, 0x1 ;  /* 0x0000000302047211 */ /* 0x000fe400078f08ff */
[----:B------:R-:W-:-:S03]  /*06b0*/  ISETP.GE.AND P1, PT, R0, RZ, PT ;  /* 0x000000ff0000720c */ /* 0x000fc60003f26270 */
[----:B------:R-:W-:-:S04]  /*06c0*/  IMAD.MOV R0, RZ, RZ, -R4 ;  /* 0x000000ffff007224 */ /* 0x000fc800078e0a04 */
[----:B------:R-:W-:Y:S01]  /*06d0*/  @!P0 IMAD.MOV.U32 R4, RZ, RZ, R0 ;  /* 0x000000ffff048224 */ /* 0x000fe200078e0000 */
[----:B0-----:R-:W-:-:S10]  /*06e0*/  DMUL R12, R14, UR4 ;  /* 0x000000040e0c7c28 */ /* 0x001fd40008000000 */
[----:B------:R-:W0:Y:S02]  /*06f0*/  F2F.F32.F64 R12, R12 ;  /* 0x0000000c000c7310 */ /* 0x000e240000301000 */
[----:B0-----:R-:W-:-:S07]  /*0700*/  FSEL R0, -R12, R12, !P1 ;  /* 0x0000000c0c007208 */ /* 0x001fce0004800100 */
.L_x_7:
[----:B------:R-:W-:Y:S02]  /*0710*/  IMAD.MOV.U32 R14, RZ, RZ, 0x37cbac00 ;  /* 0x37cbac00ff0e7424 */ /* 0x000fe400078e00ff */
[----:B------:R-:W-:Y:S01]  /*0720*/  FMUL R3, R0, R0 ;  /* 0x0000000000037220 */ /* 0x000fe20000400000 */
[----:B------:R-:W-:Y:S01]  /*0730*/  LOP3.LUT R12, R4, 0x1, RZ, 0xc0, !PT ;  /* 0x00000001040c7812 */ /* 0x000fe200078ec0ff */
[----:B------:R-:W-:Y:S02]  /*0740*/  IMAD.MOV.U32 R13, RZ, RZ, 0x3c0885e4 ;  /* 0x3c0885e4ff0d7424 */ /* 0x000fe400078e00ff */
[----:B------:R-:W-:Y:S01]  /*0750*/  FFMA R2, R3, R14, -0.0013887860113754868507 ;  /* 0xbab607ed03027423 */ /* 0x000fe2000000000e */
[----:B------:R-:W-:Y:S01]  /*0760*/  ISETP.NE.U32.AND P1, PT, R12, 0x1, PT ;  /* 0x000000010c00780c */ /* 0x000fe20003f25070 */
[----:B------:R-:W-:Y:S02]  /*0770*/  VIADD R15, R4, 0x1 ;  /* 0x00000001040f7836 */ /* 0x000fe40000000000 */
[----:B------:R-:W-:Y:S01]  /*0780*/  IMAD.MOV.U32 R12, RZ, RZ, 0x3e2aaaa8 ;  /* 0x3e2aaaa8ff0c7424 */ /* 0x000fe200078e00ff */
[----:B------:R-:W-:-:S02]  /*0790*/  FSEL R2, R2, -0.00019574658654164522886, P1 ;  /* 0xb94d415302027808 */ /* 0x000fc40000800000 */
[----:B------:R-:W-:Y:S02]  /*07a0*/  FSEL R4, R13, 0.041666727513074874878, !P1 ;  /* 0x3d2aaabb0d047808 */ /* 0x000fe40004800000 */
[----:B------:R-:W-:Y:S02]  /*07b0*/  LOP3.LUT P0, RZ, R15, 0x2, RZ, 0xc0, !PT ;  /* 0x000000020fff7812 */ /* 0x000fe4000780c0ff */
[----:B------:R-:W-:Y:S01]  /*07c0*/  FSEL R15, -R12, -0.4999999701976776123, !P1 ;  /* 0xbeffffff0c0f7808 */ /* 0x000fe20004800100 */
[----:B------:R-:W-:Y:S01]  /*07d0*/  FFMA R2, R3, R2, R4 ;  /* 0x0000000203027223 */ /* 0x000fe20000000004 */
[----:B------:R-:W-:Y:S01]  /*07e0*/  FSEL R0, R0, 1, !P1 ;  /* 0x3f80000000007808 */ /* 0x000fe20004800000 */
[----:B------:R-:W-:Y:S01]  /*07f0*/  IMAD.MOV.U32 R4, RZ, RZ, R11 ;  /* 0x000000ffff047224 */ /* 0x000fe200078e000b */
[----:B------:R-:W-:Y:S01]  /*0800*/  FSETP.GE.AND P1, PT, |R9|, 105615, PT ;  /* 0x47ce47800900780b */ /* 0x000fe20003f26200 */
[C---:B------:R-:W-:Y:S01]  /*0810*/  FFMA R2, R3.reuse, R2, R15 ;  /* 0x0000000203027223 */ /* 0x040fe2000000000f */
[----:B------:R-:W-:Y:S01]  /*0820*/  I2FP.F32.U32 R15, R5 ;  /* 0x00000005000f7245 */ /* 0x000fe20000201000 */
[----:B------:R-:W-:-:S04]  /*0830*/  FFMA R3, R3, R0, RZ ;  /* 0x0000000003037223 */ /* 0x000fc800000000ff */
[----:B------:R-:W-:Y:S01]  /*0840*/  FFMA R19, R3, R2, R0 ;  /* 0x0000000203137223 */ /* 0x000fe20000000000 */
[----:B------:R-:W-:Y:S01]  /*0850*/  FFMA R15, R16, -0.5, R15 ;  /* 0xbf000000100f7823 */ /* 0x000fe2000000000f */
[----:B------:R-:W-:Y:S02]  /*0860*/  IMAD.MOV.U32 R0, RZ, RZ, R8 ;  /* 0x000000ffff007224 */ /* 0x000fe400078e0008 */
[----:B------:R-:W-:Y:S02]  /*0870*/  @P0 FADD R19, RZ, -R19 ;  /* 0x80000013ff130221 */ /* 0x000fe40000000000 */
[----:B------:R-:W-:Y:S05]  /*0880*/  @!P1 BRA `(.L_x_9) ;  /* 0x0000000000dc9947 */ /* 0x000fea0003800000 */
        /* <DEDUP_REMOVED lines=11> */
.L_x_10:
[----:B0-----:R-:W-:Y:S01]  /*0940*/  MOV R4, UR8 ;  /* 0x0000000800047c02 */ /* 0x001fe20008000f00 */
        /* <DEDUP_REMOVED lines=24> */
[----:B------:R-:W-:Y:S01]  /*0ad0*/  UMOV UR5, 0x3bf921fb ;  /* 0x3bf921fb00057882 */ /* 0x000fe20000000000 */
[----:B------:R-:W-:-:S02]  /*0ae0*/  ISETP.GE.AND P1, PT, R9, RZ, PT ;  /* 0x000000ff0900720c */ /* 0x000fc40003f26270 */
[-C--:B--2---:R-:W-:Y:S02]  /*0af0*/  @P0 SHF.L.W.U32.HI R0, R3, R4.reuse, R0 ;  /* 0x0000000403000219 */ /* 0x084fe40000010e00 */
[----:B---3--:R-:W-:-:S04]  /*0b00*/  @P0 SHF.L.W.U32.HI R3, R2, R4, R3 ;  /* 0x0000000402030219 */ /* 0x008fc80000010e03 */
        /* <DEDUP_REMOVED lines=15> */
.L_x_9:
[----:B------:R-:W-:Y:S01]  /*0c00*/  FMUL R3, R0, R0 ;  /* 0x0000000000037220 */ /* 0x000fe20000400000 */
[C---:B------:R-:W-:Y:S01]  /*0c10*/  LOP3.LUT R5, R4.reuse, 0x1, RZ, 0xc0, !PT ;  /* 0x0000000104057812 */ /* 0x040fe200078ec0ff */
[----:B------:R-:W-:Y:S01]  /*0c20*/  IMAD.MOV.U32 R17, RZ, RZ, 0x3d2aaabb ;  /* 0x3d2aaabbff117424 */ /* 0x000fe200078e00ff */
[----:B------:R-:W-:Y:S01]  /*0c30*/  LOP3.LUT P1, RZ, R4, 0x2, RZ, 0xc0, !PT ;  /* 0x0000000204ff7812 */ /* 0x000fe2000782c0ff */
[----:B------:R-:W-:Y:S01]  /*0c40*/  FFMA R2, R3, R14, -0.0013887860113754868507 ;  /* 0xbab607ed03027423 */ /* 0x000fe2000000000e */
[----:B------:R-:W-:Y:S01]  /*0c50*/  ISETP.NE.U32.AND P0, PT, R5, 0x1, PT ;  /* 0x000000010500780c */ /* 0x000fe20003f05070 */
[----:B------:R-:W-:Y:S02]  /*0c60*/  IMAD.MOV.U32 R20, RZ, RZ, 0x3effffff ;  /* 0x3effffffff147424 */ /* 0x000fe400078e00ff */
[----:B------:R-:W-:Y:S01]  /*0c70*/  IMAD.MOV.U32 R4, RZ, RZ, R11 ;  /* 0x000000ffff047224 */ /* 0x000fe200078e000b */
[----:B------:R-:W-:Y:S02]  /*0c80*/  FSEL R2, R2, -0.00019574658654164522886, !P0 ;  /* 0xb94d415302027808 */ /* 0x000fe40004000000 */
[----:B------:R-:W-:-:S02]  /*0c90*/  FSEL R16, R17, 0.0083327032625675201416, !P0 ;  /* 0x3c0885e411107808 */ /* 0x000fc40004000000 */
[----:B------:R-:W-:Y:S02]  /*0ca0*/  FSEL R0, R0, 1, P0 ;  /* 0x3f80000000007808 */ /* 0x000fe40000000000 */
[----:B------:R-:W-:Y:S01]  /*0cb0*/  FSEL R21, -R20, -0.16666662693023681641, !P0 ;  /* 0xbe2aaaa814157808 */ /* 0x000fe20004000100 */
[----:B------:R-:W-:Y:S01]  /*0cc0*/  FFMA R2, R3, R2, R16 ;  /* 0x0000000203027223 */ /* 0x000fe20000000010 */
[----:B------:R-:W-:Y:S01]  /*0cd0*/  FSETP.GE.AND P0, PT, |R9|, 105615, PT ;  /* 0x47ce47800900780b */ /* 0x000fe20003f06200 */
[C---:B------:R-:W-:Y:S02]  /*0ce0*/  FFMA R5, R3.reuse, R0, RZ ;  /* 0x0000000003057223 */ /* 0x040fe400000000ff */
[----:B------:R-:W-:-:S04]  /*0cf0*/  FFMA R2, R3, R2, R21 ;  /* 0x0000000203027223 */ /* 0x000fc80000000015 */
[----:B------:R-:W-:-:S04]  /*0d00*/  FFMA R0, R5, R2, R0 ;  /* 0x0000000205007223 */ /* 0x000fc80000000000 */
[----:B------:R-:W-:-:S04]  /*0d10*/  @P1 FADD R0, RZ, -R0 ;  /* 0x80000000ff001221 */ /* 0x000fc80000000000 */
[----:B------:R-:W-:Y:S01]  /*0d20*/  FMUL R3, R15, R0 ;  /* 0x000000000f037220 */ /* 0x000fe20000400000 */
[----:B------:R-:W-:-:S03]  /*0d30*/  IMAD.MOV.U32 R0, RZ, RZ, R8 ;  /* 0x000000ffff007224 */ /* 0x000fc600078e0008 */
[----:B------:R-:W-:Y:S01]  /*0d40*/  FFMA R16, R10, R19, -R3 ;  /* 0x000000130a107223 */ /* 0x000fe20000000803 */
[----:B------:R-:W-:Y:S06]  /*0d50*/  @!P0 BRA `(.L_x_11) ;  /* 0x0000000000dc8947 */ /* 0x000fec0003800000 */
        /* <DEDUP_REMOVED lines=11> */
.L_x_12:
        /* <DEDUP_REMOVED lines=29> */
[C---:B------:R-:W-:Y:S02]  /*0fe0*/  SHF.L.W.U32.HI R4, R3.reuse, 0x2, R0 ;  /* 0x0000000203047819 */ /* 0x040fe40000010e00 */
[----:B------:R-:W-:Y:S02]  /*0ff0*/  SHF.L.U32 R3, R3, 0x2, RZ ;  /* 0x0000000203037819 */ /* 0x000fe400000006ff */
        /* <DEDUP_REMOVED lines=13> */
.L_x_11:
[----:B------:R-:W-:Y:S01]  /*10d0*/  LOP3.LUT R2, R4, 0x1, RZ, 0xc0, !PT ;  /* 0x0000000104027812 */ /* 0x000fe200078ec0ff */
[----:B------:R-:W-:Y:S01]  /*10e0*/  FMUL R3, R0, R0 ;  /* 0x0000000000037220 */ /* 0x000fe20000400000 */
[----:B------:R-:W-:Y:S02]  /*10f0*/  LOP3.LUT P0, RZ, R4, 0x2, RZ, 0xc0, !PT ;  /* 0x0000000204ff7812 */ /* 0x000fe4000780c0ff */
[----:B------:R-:W-:Y:S01]  /*1100*/  ISETP.NE.U32.AND P1, PT, R2, 0x1, PT ;  /* 0x000000010200780c */ /* 0x000fe20003f25070 */
[----:B------:R-:W-:-:S03]  /*1110*/  FFMA R2, R3, R14, -0.0013887860113754868507 ;  /* 0xbab607ed03027423 */ /* 0x000fc6000000000e */
[----:B------:R-:W-:Y:S02]  /*1120*/  FSEL R18, R17, 0.0083327032625675201416, !P1 ;  /* 0x3c0885e411127808 */ /* 0x000fe40004800000 */
[----:B------:R-:W-:Y:S02]  /*1130*/  FSEL R2, R2, -0.00019574658654164522886, !P1 ;  /* 0xb94d415302027808 */ /* 0x000fe40004800000 */
        /* <DEDUP_REMOVED lines=21> */
.L_x_14:
        /* <DEDUP_REMOVED lines=28> */
[----:B---3--:R-:W-:Y:S02]  /*1450*/  @P0 SHF.L.W.U32.HI R3, R2, R4, R3 ;  /* 0x0000000402030219 */ /* 0x008fe40000010e03 */
[--C-:B------:R-:W-:Y:S02]  /*1460*/  SHF.R.U32.HI R11, RZ, 0x1e, R0.reuse ;  /* 0x0000001eff0b7819 */ /* 0x100fe40000011600 */
[C---:B------:R-:W-:Y:S01]  /*1470*/  SHF.L.W.U32.HI R2, R3.reuse, 0x2, R0 ;  /* 0x0000000203027819 */ /* 0x040fe20000010e00 */
[----:B------:R-:W-:-:S03]  /*1480*/  IMAD.SHL.U32 R3, R3, 0x4, RZ ;  /* 0x0000000403037824 */ /* 0x000fc600078e00ff */
[----:B------:R-:W-:Y:S02]  /*1490*/  SHF.R.S32.HI R4, RZ, 0x1f, R2 ;  /* 0x0000001fff047819 */ /* 0x000fe40000011402 */
[----:B------:R-:W-:Y:S02]  /*14a0*/  LEA.HI R11, R2, R11, RZ, 0x1 ;  /* 0x0000000b020b7211 */ /* 0x000fe400078f08ff */
[C---:B------:R-:W-:Y:S02]  /*14b0*/  LOP3.LUT R18, R4.reuse, R3, RZ, 0x3c, !PT ;  /* 0x0000000304127212 */ /* 0x040fe400078e3cff */
[----:B------:R-:W-:Y:S01]  /*14c0*/  LOP3.LUT R19, R4, R2, RZ, 0x3c, !PT ;  /* 0x0000000204137212 */ /* 0x000fe200078e3cff */
[----:B------:R-:W-:Y:S01]  /*14d0*/  IMAD.MOV R0, RZ, RZ, -R11 ;  /* 0x000000ffff007224 */ /* 0x000fe200078e0a0b */
[----:B------:R-:W-:-:S03]  /*14e0*/  LOP3.LUT R9, R2, R9, RZ, 0x3c, !PT ;  /* 0x0000000902097212 */ /* 0x000fc600078e3cff */
[----:B------:R-:W-:Y:S01]  /*14f0*/  @!P1 IMAD.MOV.U32 R11, RZ, RZ, R0 ;  /* 0x000000ffff0b9224 */ /* 0x000fe200078e0000 */
[----:B------:R-:W1:Y:S01]  /*1500*/  I2F.F64.S64 R18, R18 ;  /* 0x0000001200127312 */ /* 0x000e620000301c00 */
[----:B------:R-:W-:Y:S01]  /*1510*/  ISETP.GE.AND P0, PT, R9, RZ, PT ;  /* 0x000000ff0900720c */ /* 0x000fe20003f06270 */
[----:B-1----:R-:W-:-:S10]  /*1520*/  DMUL R4, R18, UR4 ;  /* 0x0000000412047c28 */ /* 0x002fd40008000000 */
[----:B------:R-:W0:Y:S02]  /*1530*/  F2F.F32.F64 R4, R4 ;  /* 0x0000000400047310 */ /* 0x000e240000301000 */
[----:B0-----:R-:W-:-:S07]  /*1540*/  FSEL R8, -R4, R4, !P0 ;  /* 0x0000000404087208 */ /* 0x001fce0004000100 */
.L_x_13:
[----:B------:R-:W-:Y:S01]  /*1550*/  FMUL R3, R8, R8 ;  /* 0x0000000808037220 */ /* 0x000fe20000400000 */
[C---:B------:R-:W-:Y:S01]  /*1560*/  LOP3.LUT R0, R11.reuse, 0x1, RZ, 0xc0, !PT ;  /* 0x000000010b007812 */ /* 0x040fe200078ec0ff */
[----:B------:R-:W-:Y:S01]  /*1570*/  VIADD R11, R11, 0x1 ;  /* 0x000000010b0b7836 */ /* 0x000fe20000000000 */
[----:B------:R-:W0:Y:S01]  /*1580*/  FRND.FLOOR R16, R16 ;  /* 0x0000001000107307 */ /* 0x000e220000205000 */
[----:B------:R-:W-:Y:S01]  /*1590*/  FFMA R14, R3, R14, -0.0013887860113754868507 ;  /* 0xbab607ed030e7423 */ /* 0x000fe2000000000e */
[----:B------:R-:W-:Y:S01]  /*15a0*/  ISETP.NE.U32.AND P0, PT, R0, 0x1, PT ;  /* 0x000000010000780c */ /* 0x000fe20003f05070 */
[----:B------:R-:W-:Y:S01]  /*15b0*/  ULEA.HI UR4, UR10, UR10, URZ, 0x1 ;  /* 0x0000000a0a047291 */ /* 0x000fe2000f8f08ff */
[----:B------:R-:W-:Y:S01]  /*15c0*/  LOP3.LUT P1, RZ, R11, 0x2, RZ, 0xc0, !PT ;  /* 0x000000020bff7812 */ /* 0x000fe2000782c0ff */
[----:B------:R-:W-:Y:S01]  /*15d0*/  BSSY.RECONVERGENT B0, `(.L_x_15) ;  /* 0x0000023000007945 */ /* 0x000fe20003800200 */
[----:B------:R-:W-:Y:S01]  /*15e0*/  FSEL R0, R13, 0.041666727513074874878, !P0 ;  /* 0x3d2aaabb0d007808 */ /* 0x000fe20004000000 */
[----:B------:R-:W-:Y:S01]  /*15f0*/  USHF.R.S32.HI UR4, URZ, 0x1, UR4 ;  /* 0x00000001ff047899 */ /* 0x000fe20008011404 */
[----:B------:R-:W-:-:S02]  /*1600*/  FSEL R14, R14, -0.00019574658654164522886, P0 ;  /* 0xb94d41530e0e7808 */ /* 0x000fc40000000000 */
[----:B------:R-:W-:Y:S02]  /*1610*/  FSEL R8, R8, 1, !P0 ;  /* 0x3f80000008087808 */ /* 0x000fe40004000000 */
[----:B------:R-:W-:Y:S01]  /*1620*/  FSEL R9, -R12, -0.4999999701976776123, !P0 ;  /* 0xbeffffff0c097808 */ /* 0x000fe20004000100 */
[C---:B------:R-:W-:Y:S02]  /*1630*/  FFMA R0, R3.reuse, R14, R0 ;  /* 0x0000000e03007223 */ /* 0x040fe40000000000 */
[C---:B------:R-:W-:Y:S02]  /*1640*/  FFMA R5, R3.reuse, R8, RZ ;  /* 0x0000000803057223 */ /* 0x040fe400000000ff */
[----:B------:R-:W-:Y:S01]  /*1650*/  FFMA R0, R3, R0, R9 ;  /* 0x0000000003007223 */ /* 0x000fe20000000009 */
[----:B------:R-:W-:-:S03]  /*1660*/  I2FP.F32.S32 R3, UR4 ;  /* 0x0000000400037c45 */ /* 0x000fc60008201400 */
[----:B------:R-:W-:-:S04]  /*1670*/  FFMA R0, R5, R0, R8 ;  /* 0x0000000005007223 */ /* 0x000fc80000000008 */
[----:B------:R-:W-:-:S04]  /*1680*/  @P1 FADD R0, RZ, -R0 ;  /* 0x80000000ff001221 */ /* 0x000fc80000000000 */
[----:B------:R-:W-:Y:S01]  /*1690*/  FFMA R10, R15, R0, R10 ;  /* 0x000000000f0a7223 */ /* 0x000fe2000000000a */
[----:B0-----:R-:W-:-:S05]  /*16a0*/  FADD R0, R16, R3 ;  /* 0x0000000310007221 */ /* 0x001fca0000000000 */
[----:B------:R-:W0:Y:S08]  /*16b0*/  FRND.FLOOR R10, R10 ;  /* 0x0000000a000a7307 */ /* 0x000e300000205000 */
[----:B------:R-:W1:Y:S01]  /*16c0*/  F2I.TRUNC.NTZ R0, R0 ;  /* 0x0000000000007305 */ /* 0x000e62000020f100 */
[----:B0-----:R-:W-:-:S07]  /*16d0*/  FADD R3, R3, R10 ;  /* 0x0000000a03037221 */ /* 0x001fce0000000000 */
[----:B------:R-:W0:Y:S01]  /*16e0*/  F2I.TRUNC.NTZ R3, R3 ;  /* 0x0000000300037305 */ /* 0x000e22000020f100 */
[----:B-1----:R-:W-:-:S04]  /*16f0*/  ISETP.GE.AND P0, PT, R0, UR10, PT ;  /* 0x0000000a00007c0c */ /* 0x002fc8000bf06270 */
[----:B------:R-:W-:Y:S02]  /*1700*/  ISETP.GT.AND P0, PT, R0, -0x1, !P0 ;  /* 0xffffffff0000780c */ /* 0x000fe40004704270 */
[----:B0-----:R-:W-:-:S04]  /*1710*/  ISETP.GE.AND P1, PT, R3, UR10, PT ;  /* 0x0000000a03007c0c */ /* 0x001fc8000bf26270 */
[----:B------:R-:W-:-:S04]  /*1720*/  ISETP.GT.AND P1, PT, R3, -0x1, !P1 ;  /* 0xffffffff0300780c */ /* 0x000fc80004f24270 */
[----:B------:R-:W-:-:S13]  /*1730*/  PLOP3.LUT P0, PT, P0, P1, PT, 0x80, 0x8 ;  /* 0x000000000008781c */ /* 0x000fda0000703070 */
[----:B------:R-:W-:Y:S05]  /*1740*/  @!P0 BRA `(.L_x_16) ;  /* 0x00000000002c8947 */ /* 0x000fea0003800000 */
[----:B------:R-:W-:-:S04]  /*1750*/  IMAD R0, R3, UR10, R0 ;  /* 0x0000000a03007c24 */ /* 0x000fc8000f8e0200 */
[----:B------:R-:W-:-:S05]  /*1760*/  IMAD R7, R0, UR10, R7 ;  /* 0x0000000a00077c24 */ /* 0x000fca000f8e0207 */
[----:B------:R-:W-:-:S13]  /*1770*/  ISETP.GE.AND P0, PT, R7, RZ, PT ;  /* 0x000000ff0700720c */ /* 0x000fda0003f06270 */
[----:B------:R-:W-:Y:S05]  /*1780*/  @!P0 BRA `(.L_x_16) ;  /* 0x00000000001c8947 */ /* 0x000fea0003800000 */
[----:B------:R-:W0:Y:S08]  /*1790*/  LDC.64 R2, c[0x0][0x380] ;  /* 0x0000e000ff027b82 */ /* 0x000e300000000a00 */
[----:B------:R-:W1:Y:S01]  /*17a0*/  LDC.64 R4, c[0x0][0x388] ;  /* 0x0000e200ff047b82 */ /* 0x000e620000000a00 */
[----:B0-----:R-:W-:-:S06]  /*17b0*/  IMAD.WIDE.U32 R2, R7, 0x4, R2 ;  /* 0x0000000407027825 */ /* 0x001fcc00078e0002 */
[----:B------:R-:W2:Y:S01]  /*17c0*/  LDG.E R3, desc[UR6][R2.64] ;  /* 0x0000000602037981 */ /* 0x000ea2000c1e1900 */
[----:B-1----:R-:W-:-:S05]  /*17d0*/  IMAD.WIDE R6, R6, 0x4, R4 ;  /* 0x0000000406067825 */ /* 0x002fca00078e0204 */
[----:B--2---:R-:W-:Y:S01]  /*17e0*/  STG.E desc[UR6][R6.64], R3 ;  /* 0x0000000306007986 */ /* 0x004fe2000c101906 */
[----:B------:R-:W-:Y:S05]  /*17f0*/  EXIT ;  /* 0x000000000000794d */ /* 0x000fea0003800000 */
.L_x_16:
[----:B------:R-:W-:Y:S05]  /*1800*/  BSYNC.RECONVERGENT B0 ;  /* 0x0000000000007941 */ /* 0x000fea0003800200 */
.L_x_15:
[----:B------:R-:W0:Y:S02]  /*1810*/  LDC.64 R2, c[0x0][0x388] ;  /* 0x0000e200ff027b82 */ /* 0x000e240000000a00 */
[----:B0-----:R-:W-:-:S05]  /*1820*/  IMAD.WIDE R2, R6, 0x4, R2 ;  /* 0x0000000406027825 */ /* 0x001fca00078e0202 */
[----:B------:R-:W-:Y:S01]  /*1830*/  STG.E desc[UR6][R2.64], RZ ;  /* 0x000000ff02007986 */ /* 0x000fe2000c101906 */
[----:B------:R-:W-:Y:S05]  /*1840*/  EXIT ;  /* 0x000000000000794d */ /* 0x000fea0003800000 */
        .weak           $__internal_0_$__cuda_sm20_div_rn_f64_full
        .type           $__internal_0_$__cuda_sm20_div_rn_f64_full,@function
        .size           $__internal_0_$__cuda_sm20_div_rn_f64_full,(.L_x_21 - $__internal_0_$__cuda_sm20_div_rn_f64_full)
$__internal_0_$__cuda_sm20_div_rn_f64_full:
[----:B------:R-:W-:Y:S01]  /*1850*/  IMAD.MOV.U32 R3, RZ, RZ, 0x3ff68000 ;  /* 0x3ff68000ff037424 */ /* 0x000fe200078e00ff */
[C---:B------:R-:W-:Y:S01]  /*1860*/  FSETP.GEU.AND P1, PT, |R9|.reuse, 1.469367938527859385e-39, PT ;  /* 0x001000000900780b */ /* 0x040fe20003f2e200 */
[----:B------:R-:W-:Y:S01]  /*1870*/  IMAD.MOV.U32 R2, RZ, RZ, 0x0 ;  /* 0x00000000ff027424 */ /* 0x000fe200078e00ff */
[----:B------:R-:W-:Y:S01]  /*1880*/  LOP3.LUT R12, R9, 0x7ff00000, RZ, 0xc0, !PT ;  /* 0x7ff00000090c7812 */ /* 0x000fe200078ec0ff */
[----:B------:R-:W0:Y:S01]  /*1890*/  MUFU.RCP64H R15, R3 ;  /* 0x00000003000f7308 */ /* 0x000e220000001800 */
[----:B------:R-:W-:Y:S02]  /*18a0*/  IMAD.MOV.U32 R14, RZ, RZ, 0x1 ;  /* 0x00000001ff0e7424 */ /* 0x000fe400078e00ff */
[----:B------:R-:W-:Y:S01]  /*18b0*/  IMAD.MOV.U32 R13, RZ, RZ, 0x1ca00000 ;  /* 0x1ca00000ff0d7424 */ /* 0x000fe200078e00ff */
[----:B------:R-:W-:Y:S01]  /*18c0*/  ISETP.GE.U32.AND P0, PT, R12, 0x40600000, PT ;  /* 0x406000000c00780c */ /* 0x000fe20003f06070 */
[----:B------:R-:W-:Y:S02]  /*18d0*/  IMAD.MOV.U32 R20, RZ, RZ, R12 ;  /* 0x000000ffff147224 */ /* 0x000fe400078e000c */
[----:B------:R-:W-:Y:S01]  /*18e0*/  IMAD.MOV.U32 R21, RZ, RZ, 0x40600000 ;  /* 0x40600000ff157424 */ /* 0x000fe200078e00ff */
[----:B------:R-:W-:-:S03]  /*18f0*/  SEL R13, R13, 0x63400000, !P0 ;  /* 0x634000000d0d7807 */ /* 0x000fc60004000000 */
[----:B------:R-:W-:Y:S01]  /*1900*/  VIADD R23, R21, 0xffffffff ;  /* 0xffffffff15177836 */ /* 0x000fe20000000000 */
[----:B------:R-:W-:-:S04]  /*1910*/  @!P1 LOP3.LUT R16, R13, 0x80000000, R9, 0xf8, !PT ;  /* 0x800000000d109812 */ /* 0x000fc800078ef809 */
[----:B------:R-:W-:Y:S01]  /*1920*/  @!P1 LOP3.LUT R17, R16, 0x100000, RZ, 0xfc, !PT ;  /* 0x0010000010119812 */ /* 0x000fe200078efcff */
[----:B0-----:R-:W-:Y:S01]  /*1930*/  DFMA R10, R14, -R2, 1 ;  /* 0x3ff000000e0a742b */ /* 0x001fe20000000802 */
[----:B------:R-:W-:-:S07]  /*1940*/  @!P1 MOV R16, RZ ;  /* 0x000000ff00109202 */ /* 0x000fce0000000f00 */
[----:B------:R-:W-:-:S08]  /*1950*/  DFMA R10, R10, R10, R10 ;  /* 0x0000000a0a0a722b */ /* 0x000fd0000000000a */
[----:B------:R-:W-:Y:S01]  /*1960*/  DFMA R14, R14, R10, R14 ;  /* 0x0000000a0e0e722b */ /* 0x000fe2000000000e */
[----:B------:R-:W-:Y:S01]  /*1970*/  LOP3.LUT R11, R13, 0x800fffff, R9, 0xf8, !PT ;  /* 0x800fffff0d0b7812 */ /* 0x000fe200078ef809 */
[----:B------:R-:W-:-:S06]  /*1980*/  IMAD.MOV.U32 R10, RZ, RZ, R8 ;  /* 0x000000ffff0a7224 */ /* 0x000fcc00078e0008 */
[----:B------:R-:W-:Y:S02]  /*1990*/  DFMA R18, R14, -R2, 1 ;  /* 0x3ff000000e12742b */ /* 0x000fe40000000802 */
[----:B------:R-:W-:-:S06]  /*19a0*/  @!P1 DFMA R10, R10, 2, -R16 ;  /* 0x400000000a0a982b */ /* 0x000fcc0000000810 */
[----:B------:R-:W-:-:S04]  /*19b0*/  DFMA R14, R14, R18, R14 ;  /* 0x000000120e0e722b */ /* 0x000fc8000000000e */
[----:B------:R-:W-:-:S04]  /*19c0*/  @!P1 LOP3.LUT R20, R11, 0x7ff00000, RZ, 0xc0, !PT ;  /* 0x7ff000000b149812 */ /* 0x000fc800078ec0ff */
[----:B------:R-:W-:Y:S01]  /*19d0*/  DMUL R16, R14, R10 ;  /* 0x0000000a0e107228 */ /* 0x000fe20000000000 */
[----:B------:R-:W-:-:S05]  /*19e0*/  VIADD R22, R20, 0xffffffff ;  /* 0xffffffff14167836 */ /* 0x000fca0000000000 */
[----:B------:R-:W-:Y:S02]  /*19f0*/  ISETP.GT.U32.AND P0, PT, R22, 0x7feffffe, PT ;  /* 0x7feffffe1600780c */ /* 0x000fe40003f04070 */
[----:B------:R-:W-:Y:S02]  /*1a00*/  DFMA R18, R16, -R2, R10 ;  /* 0x800000021012722b */ /* 0x000fe4000000000a */
[----:B------:R-:W-:-:S06]  /*1a10*/  ISETP.GT.U32.OR P0, PT, R23, 0x7feffffe, P0 ;  /* 0x7feffffe1700780c */ /* 0x000fcc0000704470 */
[----:B------:R-:W-:-:S07]  /*1a20*/  DFMA R14, R14, R18, R16 ;  /* 0x000000120e0e722b */ /* 0x000fce0000000010 */
[----:B------:R-:W-:Y:S05]  /*1a30*/  @P0 BRA `(.L_x_17) ;  /* 0x0000000000680947 */ /* 0x000fea0003800000 */
[----:B------:R-:W-:Y:S02]  /*1a40*/  IMAD.MOV.U32 R9, RZ, RZ, 0x40600000 ;  /* 0x40600000ff097424 */ /* 0x000fe400078e00ff */
[----:B------:R-:W-:-:S03]  /*1a50*/  IMAD.MOV.U32 R8, RZ, RZ, RZ ;  /* 0x000000ffff087224 */ /* 0x000fc600078e00ff */
[----:B------:R-:W-:-:S04]  /*1a60*/  VIADDMNMX R12, R12, -R9, 0xb9600000, !PT ;  /* 0xb96000000c0c7446 */ /* 0x000fc80007800909 */
[----:B------:R-:W-:-:S05]  /*1a70*/  VIMNMX R12, PT, PT, R12, 0x46a00000, PT ;  /* 0x46a000000c0c7848 */ /* 0x000fca0003fe0100 */
[----:B------:R-:W-:-:S04]  /*1a80*/  IMAD.IADD R16, R12, 0x1, -R13 ;  /* 0x000000010c107824 */ /* 0x000fc800078e0a0d */
[----:B------:R-:W-:-:S06]  /*1a90*/  VIADD R9, R16, 0x7fe00000 ;  /* 0x7fe0000010097836 */ /* 0x000fcc0000000000 */
[----:B------:R-:W-:-:S10]  /*1aa0*/  DMUL R12, R14, R8 ;  /* 0x000000080e0c7228 */ /* 0x000fd40000000000 */
[----:B------:R-:W-:-:S13]  /*1ab0*/  FSETP.GTU.AND P0, PT, |R13|, 1.469367938527859385e-39, PT ;  /* 0x001000000d00780b */ /* 0x000fda0003f0c200 */
[----:B------:R-:W-:Y:S05]  /*1ac0*/  @P0 BRA `(.L_x_18) ;  /* 0x0000000000880947 */ /* 0x000fea0003800000 */
[----:B------:R-:W-:Y:S01]  /*1ad0*/  DFMA R2, R14, -R2, R10 ;  /* 0x800000020e02722b */ /* 0x000fe2000000000a */
[----:B------:R-:W-:-:S09]  /*1ae0*/  IMAD.MOV.U32 R8, RZ, RZ, RZ ;  /* 0x000000ffff087224 */ /* 0x000fd200078e00ff */
[C---:B------:R-:W-:Y:S02]  /*1af0*/  FSETP.NEU.AND P0, PT, R3.reuse, RZ, PT ;  /* 0x000000ff0300720b */ /* 0x040fe40003f0d000 */
[----:B------:R-:W-:-:S04]  /*1b00*/  LOP3.LUT R2, R3, 0x40668000, RZ, 0x3c, !PT ;  /* 0x4066800003027812 */ /* 0x000fc800078e3cff */
[----:B------:R-:W-:-:S04]  /*1b10*/  LOP3.LUT R11, R2, 0x80000000, RZ, 0xc0, !PT ;  /* 0x80000000020b7812 */ /* 0x000fc800078ec0ff */
[----:B------:R-:W-:-:S03]  /*1b20*/  LOP3.LUT R9, R11, R9, RZ, 0xfc, !PT ;  /* 0x000000090b097212 */ /* 0x000fc600078efcff */
[----:B------:R-:W-:Y:S05]  /*1b30*/  @!P0 BRA `(.L_x_18) ;  /* 0x00000000006c8947 */ /* 0x000fea0003800000 */
[----:B------:R-:W-:Y:S01]  /*1b40*/  IMAD.MOV R3, RZ, RZ, -R16 ;  /* 0x000000ffff037224 */ /* 0x000fe200078e0a10 */
[----:B------:R-:W-:Y:S01]  /*1b50*/  DMUL.RP R8, R14, R8 ;  /* 0x000000080e087228 */ /* 0x000fe20000008000 */
[----:B------:R-:W-:-:S06]  /*1b60*/  IMAD.MOV.U32 R2, RZ, RZ, RZ ;  /* 0x000000ffff027224 */ /* 0x000fcc00078e00ff */
[----:B------:R-:W-:-:S03]  /*1b70*/  DFMA R2, R12, -R2, R14 ;  /* 0x800000020c02722b */ /* 0x000fc6000000000e */
[----:B------:R-:W-:-:S03]  /*1b80*/  LOP3.LUT R11, R9, R11, RZ, 0x3c, !PT ;  /* 0x0000000b090b7212 */ /* 0x000fc600078e3cff */
[----:B------:R-:W-:-:S04]  /*1b90*/  IADD3 R2, PT, PT, -R16, -0x43300000, RZ ;  /* 0xbcd0000010027810 */ /* 0x000fc80007ffe1ff */
[----:B------:R-:W-:-:S04]  /*1ba0*/  FSETP.NEU.AND P0, PT, |R3|, R2, PT ;  /* 0x000000020300720b */ /* 0x000fc80003f0d200 */
[----:B------:R-:W-:Y:S02]  /*1bb0*/  FSEL R12, R8, R12, !P0 ;  /* 0x0000000c080c7208 */ /* 0x000fe40004000000 */
[----:B------:R-:W-:Y:S01]  /*1bc0*/  FSEL R13, R11, R13, !P0 ;  /* 0x0000000d0b0d7208 */ /* 0x000fe20004000000 */
[----:B------:R-:W-:Y:S06]  /*1bd0*/  BRA `(.L_x_18) ;  /* 0x0000000000447947 */ /* 0x000fec0003800000 */
.L_x_17:
[----:B------:R-:W-:-:S14]  /*1be0*/  DSETP.NAN.AND P0, PT, R8, R8, PT ;  /* 0x000000080800722a */ /* 0x000fdc0003f08000 */
[----:B------:R-:W-:Y:S05]  /*1bf0*/  @P0 BRA `(.L_x_19) ;  /* 0x0000000000340947 */ /* 0x000fea0003800000 */
[----:B------:R-:W-:Y:S01]  /*1c00*/  ISETP.NE.AND P0, PT, R20, R21, PT ;  /* 0x000000151400720c */ /* 0x000fe20003f05270 */
[----:B------:R-:W-:Y:S02]  /*1c10*/  IMAD.MOV.U32 R12, RZ, RZ, 0x0 ;  /* 0x00000000ff0c7424 */ /* 0x000fe400078e00ff */
[----:B------:R-:W-:-:S10]  /*1c20*/  IMAD.MOV.U32 R13, RZ, RZ, -0x80000 ;  /* 0xfff80000ff0d7424 */ /* 0x000fd400078e00ff */
[----:B------:R-:W-:Y:S05]  /*1c30*/  @!P0 BRA `(.L_x_18) ;  /* 0x00000000002c8947 */ /* 0x000fea0003800000 */
[----:B------:R-:W-:Y:S02]  /*1c40*/  ISETP.NE.AND P0, PT, R20, 0x7ff00000, PT ;  /* 0x7ff000001400780c */ /* 0x000fe40003f05270 */
[----:B------:R-:W-:Y:S02]  /*1c50*/  LOP3.LUT R8, R9, 0x40668000, RZ, 0x3c, !PT ;  /* 0x4066800009087812 */ /* 0x000fe400078e3cff */
[----:B------:R-:W-:Y:S02]  /*1c60*/  ISETP.EQ.OR P0, PT, R21, RZ, !P0 ;  /* 0x000000ff1500720c */ /* 0x000fe40004702670 */
[----:B------:R-:W-:-:S11]  /*1c70*/  LOP3.LUT R13, R8, 0x80000000, RZ, 0xc0, !PT ;  /* 0x80000000080d7812 */ /* 0x000fd600078ec0ff */
[----:B------:R-:W-:Y:S01]  /*1c80*/  @P0 LOP3.LUT R2, R13, 0x7ff00000, RZ, 0xfc, !PT ;  /* 0x7ff000000d020812 */ /* 0x000fe200078efcff */
[----:B------:R-:W-:Y:S02]  /*1c90*/  @!P0 IMAD.MOV.U32 R12, RZ, RZ, RZ ;  /* 0x000000ffff0c8224 */ /* 0x000fe400078e00ff */
[----:B------:R-:W-:Y:S02]  /*1ca0*/  @P0 IMAD.MOV.U32 R12, RZ, RZ, RZ ;  /* 0x000000ffff0c0224 */ /* 0x000fe400078e00ff */
[----:B------:R-:W-:Y:S01]  /*1cb0*/  @P0 IMAD.MOV.U32 R13, RZ, RZ, R2 ;  /* 0x000000ffff0d0224 */ /* 0x000fe200078e0002 */
[----:B------:R-:W-:Y:S06]  /*1cc0*/  BRA `(.L_x_18) ;  /* 0x0000000000087947 */ /* 0x000fec0003800000 */
.L_x_19:
[----:B------:R-:W-:Y:S01]  /*1cd0*/  LOP3.LUT R13, R9, 0x80000, RZ, 0xfc, !PT ;  /* 0x00080000090d7812 */ /* 0x000fe200078efcff */
[----:B------:R-:W-:-:S07]  /*1ce0*/  IMAD.MOV.U32 R12, RZ, RZ, R8 ;  /* 0x000000ffff0c7224 */ /* 0x000fce00078e0008 */
.L_x_18:
[----:B------:R-:W-:Y:S02]  /*1cf0*/  IMAD.MOV.U32 R2, RZ, RZ, R4 ;  /* 0x000000ffff027224 */ /* 0x000fe400078e0004 */
[----:B------:R-:W-:-:S04]  /*1d00*/  IMAD.MOV.U32 R3, RZ, RZ, 0x0 ;  /* 0x00000000ff037424 */ /* 0x000fc800078e00ff */
[----:B------:R-:W-:Y:S05]  /*1d10*/  RET.REL.NODEC R2 `(_Z6rotatePfS_iff) ;  /* 0xffffffe002b87950 */ /* 0x000fea0003c3ffff */
.L_x_20:
        /* <DEDUP_REMOVED lines=14> */
.L_x_21:


//--------------------- .nv.global.init           --------------------------
	.section	.nv.global.init,"aw",@progbits
	.align	4
.nv.global.init:
	.type		__cudart_i2opi_f,@object
	.size		__cudart_i2opi_f,(.L_0 - __cudart_i2opi_f)
__cudart_i2opi_f:
        /*0000*/ 	.byte	0x41, 0x90, 0x43, 0x3c, 0x99, 0x95, 0x62, 0xdb, 0xc0, 0xdd, 0x34, 0xf5, 0xd1, 0x57, 0x27, 0xfc
        /*0010*/ 	.byte	0x29, 0x15, 0x44, 0x4e, 0x6e, 0x83, 0xf9, 0xa2
.L_0:


//--------------------- .nv.shared.reserved.0     --------------------------
	.section	.nv.shared.reserved.0,"aw",@nobits
	.weak		__nv_reservedSMEM_offset_0_alias
	.size		__nv_reservedSMEM_offset_0_alias, 0, 64
	.other		__nv_reservedSMEM_offset_0_alias,@"STO_CUDA_RESERVED_SHARED STV_DEFAULT"
__nv_reservedSMEM_offset_0_alias:
	.zero		0
	.zero		64


//--------------------- .nv.constant0._Z8make_mapPfS_if --------------------------
	.section	.nv.constant0._Z8make_mapPfS_if,"a",@progbits
	.sectionflags	@""
	.align	4
.nv.constant0._Z8make_mapPfS_if:
	.zero		920


//--------------------- .nv.constant0._Z6rotatePfS_iff --------------------------
	.section	.nv.constant0._Z6rotatePfS_iff,"a",@progbits
	.sectionflags	@""
	.align	4
.nv.constant0._Z6rotatePfS_iff:
	.zero		924


//--------------------- SYMBOLS --------------------------

	.type		.nv.reservedSmem.offset0,@object
	.size		.nv.reservedSmem.offset0,0x4
